//
// Generated by NVIDIA NVVM Compiler
//
// Compiler Build ID: CL-36424714
// Cuda compilation tools, release 13.0, V13.0.88
// Based on NVVM 20.0.0
//

.version 9.0
.target sm_100
.address_size 64

	// .globl	_Z17left_to_rightpassPhS_ii
// _ZZ17left_to_rightpassPhS_iiE7rowdata has been demoted
// _ZZ17left_to_rightpassPhS_iiE13rowdataresult has been demoted
// _ZZ17right_to_leftpassPhS_iiE7rowdata has been demoted
// _ZZ17right_to_leftpassPhS_iiE13rowdataresult has been demoted
// _ZZ14up_to_downscanPhS_iiE7coldata has been demoted
// _ZZ14up_to_downscanPhS_iiE13coldataresult has been demoted
// _ZZ14down_to_upscanPhS_iiE7coldata has been demoted
// _ZZ14down_to_upscanPhS_iiE13coldataresult has been demoted

.visible .entry _Z17left_to_rightpassPhS_ii(
	.param .u64 .ptr .align 1 _Z17left_to_rightpassPhS_ii_param_0,
	.param .u64 .ptr .align 1 _Z17left_to_rightpassPhS_ii_param_1,
	.param .u32 _Z17left_to_rightpassPhS_ii_param_2,
	.param .u32 _Z17left_to_rightpassPhS_ii_param_3
)
{
	.reg .pred 	%p<31>;
	.reg .b16 	%rs<48>;
	.reg .b32 	%r<66>;
	.reg .b64 	%rd<9>;
	// demoted variable
	.shared .align 1 .b8 _ZZ17left_to_rightpassPhS_iiE7rowdata[500];
	// demoted variable
	.shared .align 1 .b8 _ZZ17left_to_rightpassPhS_iiE13rowdataresult[500];
	ld.param.u64 	%rd3, [_Z17left_to_rightpassPhS_ii_param_0];
	ld.param.u64 	%rd4, [_Z17left_to_rightpassPhS_ii_param_1];
	ld.param.u32 	%r32, [_Z17left_to_rightpassPhS_ii_param_2];
	mov.u32 	%r65, %tid.x;
	setp.ge.s32 	%p1, %r65, %r32;
	@%p1 bra 	$L__BB0_3;
	mov.u32 	%r33, %ctaid.y;
	mul.lo.s32 	%r2, %r32, %r33;
	mov.u32 	%r3, %ntid.x;
	cvta.to.global.u64 	%rd1, %rd3;
	mov.u32 	%r35, _ZZ17left_to_rightpassPhS_iiE7rowdata;
	mov.u32 	%r57, %r65;
$L__BB0_2:
	add.s32 	%r34, %r57, %r2;
	cvt.s64.s32 	%rd5, %r34;
	add.s64 	%rd6, %rd1, %rd5;
	ld.global.u8 	%rs16, [%rd6];
	add.s32 	%r36, %r35, %r57;
	st.shared.u8 	[%r36], %rs16;
	add.s32 	%r57, %r57, %r3;
	setp.lt.s32 	%p2, %r57, %r32;
	@%p2 bra 	$L__BB0_2;
$L__BB0_3:
	bar.sync 	0;
	setp.ne.s32 	%p3, %r65, 0;
	setp.eq.s32 	%p4, %r32, 1;
	or.pred  	%p5, %p3, %p4;
	@%p5 bra 	$L__BB0_45;
	add.s32 	%r6, %r32, -1;
	add.s32 	%r38, %r32, -2;
	and.b32  	%r7, %r6, 7;
	setp.lt.u32 	%p6, %r38, 7;
	mov.b32 	%r63, 1;
	@%p6 bra 	$L__BB0_24;
	mov.u32 	%r42, _ZZ17left_to_rightpassPhS_iiE13rowdataresult;
	add.s32 	%r59, %r42, 4;
	and.b32  	%r43, %r6, -8;
	neg.s32 	%r61, %r43;
	mov.u32 	%r60, _ZZ17left_to_rightpassPhS_iiE7rowdata;
	mov.b32 	%r58, 4;
$L__BB0_6:
	.pragma "nounroll";
	ld.shared.u8 	%rs1, [%r60+1];
	setp.eq.s16 	%p7, %rs1, 0;
	@%p7 bra 	$L__BB0_8;
	ld.shared.u8 	%rs17, [%r59+-4];
	add.s16 	%rs18, %rs17, %rs1;
	st.shared.u8 	[%r59+-3], %rs18;
$L__BB0_8:
	ld.shared.u8 	%rs2, [%r60+2];
	setp.eq.s16 	%p8, %rs2, 0;
	@%p8 bra 	$L__BB0_10;
	ld.shared.u8 	%rs19, [%r59+-3];
	add.s16 	%rs20, %rs19, %rs2;
	st.shared.u8 	[%r59+-2], %rs20;
$L__BB0_10:
	ld.shared.u8 	%rs3, [%r60+3];
	setp.eq.s16 	%p9, %rs3, 0;
	@%p9 bra 	$L__BB0_12;
	ld.shared.u8 	%rs21, [%r59+-2];
	add.s16 	%rs22, %rs21, %rs3;
	st.shared.u8 	[%r59+-1], %rs22;
$L__BB0_12:
	ld.shared.u8 	%rs4, [%r60+4];
	setp.eq.s16 	%p10, %rs4, 0;
	@%p10 bra 	$L__BB0_14;
	ld.shared.u8 	%rs23, [%r59+-1];
	add.s16 	%rs24, %rs23, %rs4;
	st.shared.u8 	[%r59], %rs24;
$L__BB0_14:
	ld.shared.u8 	%rs5, [%r60+5];
	setp.eq.s16 	%p11, %rs5, 0;
	@%p11 bra 	$L__BB0_16;
	ld.shared.u8 	%rs25, [%r59];
	add.s16 	%rs26, %rs25, %rs5;
	st.shared.u8 	[%r59+1], %rs26;
$L__BB0_16:
	ld.shared.u8 	%rs6, [%r60+6];
	setp.eq.s16 	%p12, %rs6, 0;
	@%p12 bra 	$L__BB0_18;
	ld.shared.u8 	%rs27, [%r59+1];
	add.s16 	%rs28, %rs27, %rs6;
	st.shared.u8 	[%r59+2], %rs28;
$L__BB0_18:
	ld.shared.u8 	%rs7, [%r60+7];
	setp.eq.s16 	%p13, %rs7, 0;
	@%p13 bra 	$L__BB0_20;
	ld.shared.u8 	%rs29, [%r59+2];
	add.s16 	%rs30, %rs29, %rs7;
	st.shared.u8 	[%r59+3], %rs30;
$L__BB0_20:
	add.s32 	%r13, %r60, 8;
	ld.shared.u8 	%rs8, [%r60+8];
	setp.eq.s16 	%p14, %rs8, 0;
	@%p14 bra 	$L__BB0_22;
	ld.shared.u8 	%rs31, [%r59+3];
	add.s16 	%rs32, %rs31, %rs8;
	st.shared.u8 	[%r59+4], %rs32;
$L__BB0_22:
	add.s32 	%r61, %r61, 8;
	add.s32 	%r59, %r59, 8;
	add.s32 	%r58, %r58, 8;
	setp.ne.s32 	%p15, %r61, 0;
	mov.u32 	%r60, %r13;
	@%p15 bra 	$L__BB0_6;
	add.s32 	%r63, %r58, -3;
$L__BB0_24:
	setp.eq.s32 	%p16, %r7, 0;
	@%p16 bra 	$L__BB0_45;
	and.b32  	%r19, %r6, 3;
	setp.lt.u32 	%p17, %r7, 4;
	@%p17 bra 	$L__BB0_35;
	mov.u32 	%r44, _ZZ17left_to_rightpassPhS_iiE7rowdata;
	add.s32 	%r20, %r44, %r63;
	ld.shared.u8 	%rs9, [%r20];
	setp.eq.s16 	%p18, %rs9, 0;
	mov.u32 	%r45, _ZZ17left_to_rightpassPhS_iiE13rowdataresult;
	add.s32 	%r21, %r45, %r63;
	@%p18 bra 	$L__BB0_28;
	ld.shared.u8 	%rs33, [%r21+-1];
	add.s16 	%rs34, %rs33, %rs9;
	st.shared.u8 	[%r21], %rs34;
$L__BB0_28:
	ld.shared.u8 	%rs10, [%r20+1];
	setp.eq.s16 	%p19, %rs10, 0;
	@%p19 bra 	$L__BB0_30;
	ld.shared.u8 	%rs35, [%r21];
	add.s16 	%rs36, %rs35, %rs10;
	st.shared.u8 	[%r21+1], %rs36;
$L__BB0_30:
	ld.shared.u8 	%rs11, [%r20+2];
	setp.eq.s16 	%p20, %rs11, 0;
	@%p20 bra 	$L__BB0_32;
	ld.shared.u8 	%rs37, [%r21+1];
	add.s16 	%rs38, %rs37, %rs11;
	st.shared.u8 	[%r21+2], %rs38;
$L__BB0_32:
	ld.shared.u8 	%rs12, [%r20+3];
	setp.eq.s16 	%p21, %rs12, 0;
	@%p21 bra 	$L__BB0_34;
	ld.shared.u8 	%rs39, [%r21+2];
	add.s16 	%rs40, %rs39, %rs12;
	st.shared.u8 	[%r21+3], %rs40;
$L__BB0_34:
	add.s32 	%r63, %r63, 4;
$L__BB0_35:
	setp.eq.s32 	%p22, %r19, 0;
	@%p22 bra 	$L__BB0_45;
	setp.eq.s32 	%p23, %r19, 1;
	@%p23 bra 	$L__BB0_42;
	mov.u32 	%r46, _ZZ17left_to_rightpassPhS_iiE7rowdata;
	add.s32 	%r24, %r46, %r63;
	ld.shared.u8 	%rs13, [%r24];
	setp.eq.s16 	%p24, %rs13, 0;
	mov.u32 	%r47, _ZZ17left_to_rightpassPhS_iiE13rowdataresult;
	add.s32 	%r25, %r47, %r63;
	@%p24 bra 	$L__BB0_39;
	ld.shared.u8 	%rs41, [%r25+-1];
	add.s16 	%rs42, %rs41, %rs13;
	st.shared.u8 	[%r25], %rs42;
$L__BB0_39:
	ld.shared.u8 	%rs14, [%r24+1];
	setp.eq.s16 	%p25, %rs14, 0;
	@%p25 bra 	$L__BB0_41;
	ld.shared.u8 	%rs43, [%r25];
	add.s16 	%rs44, %rs43, %rs14;
	st.shared.u8 	[%r25+1], %rs44;
$L__BB0_41:
	add.s32 	%r63, %r63, 2;
$L__BB0_42:
	and.b32  	%r48, %r6, 1;
	setp.eq.b32 	%p26, %r48, 1;
	not.pred 	%p27, %p26;
	@%p27 bra 	$L__BB0_45;
	mov.u32 	%r49, _ZZ17left_to_rightpassPhS_iiE7rowdata;
	add.s32 	%r50, %r49, %r63;
	ld.shared.u8 	%rs15, [%r50];
	setp.eq.s16 	%p28, %rs15, 0;
	@%p28 bra 	$L__BB0_45;
	mov.u32 	%r51, _ZZ17left_to_rightpassPhS_iiE13rowdataresult;
	add.s32 	%r52, %r51, %r63;
	ld.shared.u8 	%rs45, [%r52+-1];
	add.s16 	%rs46, %rs45, %rs15;
	st.shared.u8 	[%r52], %rs46;
$L__BB0_45:
	setp.ge.s32 	%p29, %r65, %r32;
	bar.sync 	0;
	@%p29 bra 	$L__BB0_48;
	mov.u32 	%r53, %ctaid.y;
	mul.lo.s32 	%r28, %r32, %r53;
	mov.u32 	%r29, %ntid.x;
	cvta.to.global.u64 	%rd2, %rd4;
	mov.u32 	%r55, _ZZ17left_to_rightpassPhS_iiE13rowdataresult;
$L__BB0_47:
	add.s32 	%r54, %r65, %r28;
	add.s32 	%r56, %r55, %r65;
	ld.shared.u8 	%rs47, [%r56];
	cvt.s64.s32 	%rd7, %r54;
	add.s64 	%rd8, %rd2, %rd7;
	st.global.u8 	[%rd8], %rs47;
	add.s32 	%r65, %r65, %r29;
	setp.lt.s32 	%p30, %r65, %r32;
	@%p30 bra 	$L__BB0_47;
$L__BB0_48:
	ret;

}
	// .globl	_Z17right_to_leftpassPhS_ii
.visible .entry _Z17right_to_leftpassPhS_ii(
	.param .u64 .ptr .align 1 _Z17right_to_leftpassPhS_ii_param_0,
	.param .u64 .ptr .align 1 _Z17right_to_leftpassPhS_ii_param_1,
	.param .u32 _Z17right_to_leftpassPhS_ii_param_2,
	.param .u32 _Z17right_to_leftpassPhS_ii_param_3
)
{
	.reg .pred 	%p<31>;
	.reg .b16 	%rs<48>;
	.reg .b32 	%r<70>;
	.reg .b64 	%rd<9>;
	// demoted variable
	.shared .align 1 .b8 _ZZ17right_to_leftpassPhS_iiE7rowdata[500];
	// demoted variable
	.shared .align 1 .b8 _ZZ17right_to_leftpassPhS_iiE13rowdataresult[500];
	ld.param.u64 	%rd3, [_Z17right_to_leftpassPhS_ii_param_0];
	ld.param.u64 	%rd4, [_Z17right_to_leftpassPhS_ii_param_1];
	ld.param.u32 	%r32, [_Z17right_to_leftpassPhS_ii_param_2];
	mov.u32 	%r69, %tid.x;
	setp.ge.s32 	%p1, %r69, %r32;
	@%p1 bra 	$L__BB1_3;
	mov.u32 	%r33, %ctaid.y;
	mul.lo.s32 	%r2, %r32, %r33;
	mov.u32 	%r3, %ntid.x;
	cvta.to.global.u64 	%rd1, %rd3;
	mov.u32 	%r37, _ZZ17right_to_leftpassPhS_iiE7rowdata;
	mov.u32 	%r61, %r69;
$L__BB1_2:
	add.s32 	%r34, %r61, %r2;
	cvt.s64.s32 	%rd5, %r34;
	add.s64 	%rd6, %rd1, %rd5;
	ld.global.u8 	%rs16, [%rd6];
	not.b32 	%r35, %r61;
	add.s32 	%r36, %r32, %r35;
	add.s32 	%r38, %r37, %r36;
	st.shared.u8 	[%r38], %rs16;
	add.s32 	%r61, %r61, %r3;
	setp.lt.s32 	%p2, %r61, %r32;
	@%p2 bra 	$L__BB1_2;
$L__BB1_3:
	bar.sync 	0;
	setp.ne.s32 	%p3, %r69, 0;
	setp.eq.s32 	%p4, %r32, 1;
	or.pred  	%p5, %p3, %p4;
	@%p5 bra 	$L__BB1_45;
	add.s32 	%r6, %r32, -1;
	add.s32 	%r40, %r32, -2;
	and.b32  	%r7, %r6, 7;
	setp.lt.u32 	%p6, %r40, 7;
	mov.b32 	%r67, 1;
	@%p6 bra 	$L__BB1_24;
	mov.u32 	%r44, _ZZ17right_to_leftpassPhS_iiE13rowdataresult;
	add.s32 	%r63, %r44, 4;
	and.b32  	%r45, %r6, -8;
	neg.s32 	%r65, %r45;
	mov.u32 	%r64, _ZZ17right_to_leftpassPhS_iiE7rowdata;
	mov.b32 	%r62, 4;
$L__BB1_6:
	.pragma "nounroll";
	ld.shared.u8 	%rs1, [%r64+1];
	setp.eq.s16 	%p7, %rs1, 0;
	@%p7 bra 	$L__BB1_8;
	ld.shared.u8 	%rs17, [%r63+-4];
	add.s16 	%rs18, %rs17, %rs1;
	st.shared.u8 	[%r63+-3], %rs18;
$L__BB1_8:
	ld.shared.u8 	%rs2, [%r64+2];
	setp.eq.s16 	%p8, %rs2, 0;
	@%p8 bra 	$L__BB1_10;
	ld.shared.u8 	%rs19, [%r63+-3];
	add.s16 	%rs20, %rs19, %rs2;
	st.shared.u8 	[%r63+-2], %rs20;
$L__BB1_10:
	ld.shared.u8 	%rs3, [%r64+3];
	setp.eq.s16 	%p9, %rs3, 0;
	@%p9 bra 	$L__BB1_12;
	ld.shared.u8 	%rs21, [%r63+-2];
	add.s16 	%rs22, %rs21, %rs3;
	st.shared.u8 	[%r63+-1], %rs22;
$L__BB1_12:
	ld.shared.u8 	%rs4, [%r64+4];
	setp.eq.s16 	%p10, %rs4, 0;
	@%p10 bra 	$L__BB1_14;
	ld.shared.u8 	%rs23, [%r63+-1];
	add.s16 	%rs24, %rs23, %rs4;
	st.shared.u8 	[%r63], %rs24;
$L__BB1_14:
	ld.shared.u8 	%rs5, [%r64+5];
	setp.eq.s16 	%p11, %rs5, 0;
	@%p11 bra 	$L__BB1_16;
	ld.shared.u8 	%rs25, [%r63];
	add.s16 	%rs26, %rs25, %rs5;
	st.shared.u8 	[%r63+1], %rs26;
$L__BB1_16:
	ld.shared.u8 	%rs6, [%r64+6];
	setp.eq.s16 	%p12, %rs6, 0;
	@%p12 bra 	$L__BB1_18;
	ld.shared.u8 	%rs27, [%r63+1];
	add.s16 	%rs28, %rs27, %rs6;
	st.shared.u8 	[%r63+2], %rs28;
$L__BB1_18:
	ld.shared.u8 	%rs7, [%r64+7];
	setp.eq.s16 	%p13, %rs7, 0;
	@%p13 bra 	$L__BB1_20;
	ld.shared.u8 	%rs29, [%r63+2];
	add.s16 	%rs30, %rs29, %rs7;
	st.shared.u8 	[%r63+3], %rs30;
$L__BB1_20:
	add.s32 	%r13, %r64, 8;
	ld.shared.u8 	%rs8, [%r64+8];
	setp.eq.s16 	%p14, %rs8, 0;
	@%p14 bra 	$L__BB1_22;
	ld.shared.u8 	%rs31, [%r63+3];
	add.s16 	%rs32, %rs31, %rs8;
	st.shared.u8 	[%r63+4], %rs32;
$L__BB1_22:
	add.s32 	%r65, %r65, 8;
	add.s32 	%r63, %r63, 8;
	add.s32 	%r62, %r62, 8;
	setp.ne.s32 	%p15, %r65, 0;
	mov.u32 	%r64, %r13;
	@%p15 bra 	$L__BB1_6;
	add.s32 	%r67, %r62, -3;
$L__BB1_24:
	setp.eq.s32 	%p16, %r7, 0;
	@%p16 bra 	$L__BB1_45;
	and.b32  	%r19, %r6, 3;
	setp.lt.u32 	%p17, %r7, 4;
	@%p17 bra 	$L__BB1_35;
	mov.u32 	%r46, _ZZ17right_to_leftpassPhS_iiE7rowdata;
	add.s32 	%r20, %r46, %r67;
	ld.shared.u8 	%rs9, [%r20];
	setp.eq.s16 	%p18, %rs9, 0;
	mov.u32 	%r47, _ZZ17right_to_leftpassPhS_iiE13rowdataresult;
	add.s32 	%r21, %r47, %r67;
	@%p18 bra 	$L__BB1_28;
	ld.shared.u8 	%rs33, [%r21+-1];
	add.s16 	%rs34, %rs33, %rs9;
	st.shared.u8 	[%r21], %rs34;
$L__BB1_28:
	ld.shared.u8 	%rs10, [%r20+1];
	setp.eq.s16 	%p19, %rs10, 0;
	@%p19 bra 	$L__BB1_30;
	ld.shared.u8 	%rs35, [%r21];
	add.s16 	%rs36, %rs35, %rs10;
	st.shared.u8 	[%r21+1], %rs36;
$L__BB1_30:
	ld.shared.u8 	%rs11, [%r20+2];
	setp.eq.s16 	%p20, %rs11, 0;
	@%p20 bra 	$L__BB1_32;
	ld.shared.u8 	%rs37, [%r21+1];
	add.s16 	%rs38, %rs37, %rs11;
	st.shared.u8 	[%r21+2], %rs38;
$L__BB1_32:
	ld.shared.u8 	%rs12, [%r20+3];
	setp.eq.s16 	%p21, %rs12, 0;
	@%p21 bra 	$L__BB1_34;
	ld.shared.u8 	%rs39, [%r21+2];
	add.s16 	%rs40, %rs39, %rs12;
	st.shared.u8 	[%r21+3], %rs40;
$L__BB1_34:
	add.s32 	%r67, %r67, 4;
$L__BB1_35:
	setp.eq.s32 	%p22, %r19, 0;
	@%p22 bra 	$L__BB1_45;
	setp.eq.s32 	%p23, %r19, 1;
	@%p23 bra 	$L__BB1_42;
	mov.u32 	%r48, _ZZ17right_to_leftpassPhS_iiE7rowdata;
	add.s32 	%r24, %r48, %r67;
	ld.shared.u8 	%rs13, [%r24];
	setp.eq.s16 	%p24, %rs13, 0;
	mov.u32 	%r49, _ZZ17right_to_leftpassPhS_iiE13rowdataresult;
	add.s32 	%r25, %r49, %r67;
	@%p24 bra 	$L__BB1_39;
	ld.shared.u8 	%rs41, [%r25+-1];
	add.s16 	%rs42, %rs41, %rs13;
	st.shared.u8 	[%r25], %rs42;
$L__BB1_39:
	ld.shared.u8 	%rs14, [%r24+1];
	setp.eq.s16 	%p25, %rs14, 0;
	@%p25 bra 	$L__BB1_41;
	ld.shared.u8 	%rs43, [%r25];
	add.s16 	%rs44, %rs43, %rs14;
	st.shared.u8 	[%r25+1], %rs44;
$L__BB1_41:
	add.s32 	%r67, %r67, 2;
$L__BB1_42:
	and.b32  	%r50, %r6, 1;
	setp.eq.b32 	%p26, %r50, 1;
	not.pred 	%p27, %p26;
	@%p27 bra 	$L__BB1_45;
	mov.u32 	%r51, _ZZ17right_to_leftpassPhS_iiE7rowdata;
	add.s32 	%r52, %r51, %r67;
	ld.shared.u8 	%rs15, [%r52];
	setp.eq.s16 	%p28, %rs15, 0;
	@%p28 bra 	$L__BB1_45;
	mov.u32 	%r53, _ZZ17right_to_leftpassPhS_iiE13rowdataresult;
	add.s32 	%r54, %r53, %r67;
	ld.shared.u8 	%rs45, [%r54+-1];
	add.s16 	%rs46, %rs45, %rs15;
	st.shared.u8 	[%r54], %rs46;
$L__BB1_45:
	setp.ge.s32 	%p29, %r69, %r32;
	bar.sync 	0;
	@%p29 bra 	$L__BB1_48;
	mov.u32 	%r55, %ctaid.y;
	mul.lo.s32 	%r28, %r32, %r55;
	mov.u32 	%r29, %ntid.x;
	cvta.to.global.u64 	%rd2, %rd4;
	mov.u32 	%r59, _ZZ17right_to_leftpassPhS_iiE13rowdataresult;
$L__BB1_47:
	add.s32 	%r56, %r69, %r28;
	not.b32 	%r57, %r69;
	add.s32 	%r58, %r32, %r57;
	add.s32 	%r60, %r59, %r58;
	ld.shared.u8 	%rs47, [%r60];
	cvt.s64.s32 	%rd7, %r56;
	add.s64 	%rd8, %rd2, %rd7;
	st.global.u8 	[%rd8], %rs47;
	add.s32 	%r69, %r69, %r29;
	setp.lt.s32 	%p30, %r69, %r32;
	@%p30 bra 	$L__BB1_47;
$L__BB1_48:
	ret;

}
	// .globl	_Z14up_to_downscanPhS_ii
.visible .entry _Z14up_to_downscanPhS_ii(
	.param .u64 .ptr .align 1 _Z14up_to_downscanPhS_ii_param_0,
	.param .u64 .ptr .align 1 _Z14up_to_downscanPhS_ii_param_1,
	.param .u32 _Z14up_to_downscanPhS_ii_param_2,
	.param .u32 _Z14up_to_downscanPhS_ii_param_3
)
{
	.reg .pred 	%p<27>;
	.reg .b16 	%rs<48>;
	.reg .b32 	%r<58>;
	.reg .b64 	%rd<9>;
	// demoted variable
	.shared .align 1 .b8 _ZZ14up_to_downscanPhS_iiE7coldata[1216];
	// demoted variable
	.shared .align 1 .b8 _ZZ14up_to_downscanPhS_iiE13coldataresult[1216];
	ld.param.u64 	%rd2, [_Z14up_to_downscanPhS_ii_param_0];
	ld.param.u64 	%rd1, [_Z14up_to_downscanPhS_ii_param_1];
	ld.param.u32 	%r26, [_Z14up_to_downscanPhS_ii_param_2];
	ld.param.u32 	%r25, [_Z14up_to_downscanPhS_ii_param_3];
	cvta.to.global.u64 	%rd3, %rd2;
	mov.u32 	%r27, %ctaid.y;
	mov.u32 	%r28, %nctaid.x;
	mov.u32 	%r29, %ctaid.x;
	mad.lo.s32 	%r30, %r27, %r28, %r29;
	mov.u32 	%r1, %tid.x;
	mad.lo.s32 	%r2, %r26, %r1, %r30;
	cvt.s64.s32 	%rd4, %r2;
	add.s64 	%rd5, %rd3, %rd4;
	ld.global.u8 	%rs16, [%rd5];
	mov.u32 	%r53, _ZZ14up_to_downscanPhS_iiE7coldata;
	add.s32 	%r32, %r53, %r1;
	st.shared.u8 	[%r32], %rs16;
	bar.sync 	0;
	setp.ne.s32 	%p1, %r1, 0;
	setp.eq.s32 	%p2, %r25, 1;
	or.pred  	%p3, %p1, %p2;
	@%p3 bra 	$L__BB2_42;
	add.s32 	%r3, %r25, -1;
	add.s32 	%r34, %r25, -2;
	and.b32  	%r4, %r3, 7;
	setp.lt.u32 	%p4, %r34, 7;
	mov.b32 	%r56, 1;
	@%p4 bra 	$L__BB2_21;
	mov.u32 	%r38, _ZZ14up_to_downscanPhS_iiE13coldataresult;
	add.s32 	%r52, %r38, 4;
	and.b32  	%r39, %r3, -8;
	neg.s32 	%r54, %r39;
	mov.b32 	%r51, 4;
$L__BB2_3:
	.pragma "nounroll";
	ld.shared.u8 	%rs1, [%r53+1];
	setp.eq.s16 	%p5, %rs1, 0;
	@%p5 bra 	$L__BB2_5;
	ld.shared.u8 	%rs17, [%r52+-4];
	add.s16 	%rs18, %rs17, %rs1;
	st.shared.u8 	[%r52+-3], %rs18;
$L__BB2_5:
	ld.shared.u8 	%rs2, [%r53+2];
	setp.eq.s16 	%p6, %rs2, 0;
	@%p6 bra 	$L__BB2_7;
	ld.shared.u8 	%rs19, [%r52+-3];
	add.s16 	%rs20, %rs19, %rs2;
	st.shared.u8 	[%r52+-2], %rs20;
$L__BB2_7:
	ld.shared.u8 	%rs3, [%r53+3];
	setp.eq.s16 	%p7, %rs3, 0;
	@%p7 bra 	$L__BB2_9;
	ld.shared.u8 	%rs21, [%r52+-2];
	add.s16 	%rs22, %rs21, %rs3;
	st.shared.u8 	[%r52+-1], %rs22;
$L__BB2_9:
	ld.shared.u8 	%rs4, [%r53+4];
	setp.eq.s16 	%p8, %rs4, 0;
	@%p8 bra 	$L__BB2_11;
	ld.shared.u8 	%rs23, [%r52+-1];
	add.s16 	%rs24, %rs23, %rs4;
	st.shared.u8 	[%r52], %rs24;
$L__BB2_11:
	ld.shared.u8 	%rs5, [%r53+5];
	setp.eq.s16 	%p9, %rs5, 0;
	@%p9 bra 	$L__BB2_13;
	ld.shared.u8 	%rs25, [%r52];
	add.s16 	%rs26, %rs25, %rs5;
	st.shared.u8 	[%r52+1], %rs26;
$L__BB2_13:
	ld.shared.u8 	%rs6, [%r53+6];
	setp.eq.s16 	%p10, %rs6, 0;
	@%p10 bra 	$L__BB2_15;
	ld.shared.u8 	%rs27, [%r52+1];
	add.s16 	%rs28, %rs27, %rs6;
	st.shared.u8 	[%r52+2], %rs28;
$L__BB2_15:
	ld.shared.u8 	%rs7, [%r53+7];
	setp.eq.s16 	%p11, %rs7, 0;
	@%p11 bra 	$L__BB2_17;
	ld.shared.u8 	%rs29, [%r52+2];
	add.s16 	%rs30, %rs29, %rs7;
	st.shared.u8 	[%r52+3], %rs30;
$L__BB2_17:
	add.s32 	%r10, %r53, 8;
	ld.shared.u8 	%rs8, [%r53+8];
	setp.eq.s16 	%p12, %rs8, 0;
	@%p12 bra 	$L__BB2_19;
	ld.shared.u8 	%rs31, [%r52+3];
	add.s16 	%rs32, %rs31, %rs8;
	st.shared.u8 	[%r52+4], %rs32;
$L__BB2_19:
	add.s32 	%r54, %r54, 8;
	add.s32 	%r52, %r52, 8;
	add.s32 	%r51, %r51, 8;
	setp.ne.s32 	%p13, %r54, 0;
	mov.u32 	%r53, %r10;
	@%p13 bra 	$L__BB2_3;
	add.s32 	%r56, %r51, -3;
$L__BB2_21:
	setp.eq.s32 	%p14, %r4, 0;
	@%p14 bra 	$L__BB2_42;
	and.b32  	%r16, %r3, 3;
	setp.lt.u32 	%p15, %r4, 4;
	@%p15 bra 	$L__BB2_32;
	mov.u32 	%r40, _ZZ14up_to_downscanPhS_iiE7coldata;
	add.s32 	%r17, %r40, %r56;
	ld.shared.u8 	%rs9, [%r17];
	setp.eq.s16 	%p16, %rs9, 0;
	mov.u32 	%r41, _ZZ14up_to_downscanPhS_iiE13coldataresult;
	add.s32 	%r18, %r41, %r56;
	@%p16 bra 	$L__BB2_25;
	ld.shared.u8 	%rs33, [%r18+-1];
	add.s16 	%rs34, %rs33, %rs9;
	st.shared.u8 	[%r18], %rs34;
$L__BB2_25:
	ld.shared.u8 	%rs10, [%r17+1];
	setp.eq.s16 	%p17, %rs10, 0;
	@%p17 bra 	$L__BB2_27;
	ld.shared.u8 	%rs35, [%r18];
	add.s16 	%rs36, %rs35, %rs10;
	st.shared.u8 	[%r18+1], %rs36;
$L__BB2_27:
	ld.shared.u8 	%rs11, [%r17+2];
	setp.eq.s16 	%p18, %rs11, 0;
	@%p18 bra 	$L__BB2_29;
	ld.shared.u8 	%rs37, [%r18+1];
	add.s16 	%rs38, %rs37, %rs11;
	st.shared.u8 	[%r18+2], %rs38;
$L__BB2_29:
	ld.shared.u8 	%rs12, [%r17+3];
	setp.eq.s16 	%p19, %rs12, 0;
	@%p19 bra 	$L__BB2_31;
	ld.shared.u8 	%rs39, [%r18+2];
	add.s16 	%rs40, %rs39, %rs12;
	st.shared.u8 	[%r18+3], %rs40;
$L__BB2_31:
	add.s32 	%r56, %r56, 4;
$L__BB2_32:
	setp.eq.s32 	%p20, %r16, 0;
	@%p20 bra 	$L__BB2_42;
	setp.eq.s32 	%p21, %r16, 1;
	@%p21 bra 	$L__BB2_39;
	mov.u32 	%r42, _ZZ14up_to_downscanPhS_iiE7coldata;
	add.s32 	%r21, %r42, %r56;
	ld.shared.u8 	%rs13, [%r21];
	setp.eq.s16 	%p22, %rs13, 0;
	mov.u32 	%r43, _ZZ14up_to_downscanPhS_iiE13coldataresult;
	add.s32 	%r22, %r43, %r56;
	@%p22 bra 	$L__BB2_36;
	ld.shared.u8 	%rs41, [%r22+-1];
	add.s16 	%rs42, %rs41, %rs13;
	st.shared.u8 	[%r22], %rs42;
$L__BB2_36:
	ld.shared.u8 	%rs14, [%r21+1];
	setp.eq.s16 	%p23, %rs14, 0;
	@%p23 bra 	$L__BB2_38;
	ld.shared.u8 	%rs43, [%r22];
	add.s16 	%rs44, %rs43, %rs14;
	st.shared.u8 	[%r22+1], %rs44;
$L__BB2_38:
	add.s32 	%r56, %r56, 2;
$L__BB2_39:
	and.b32  	%r44, %r3, 1;
	setp.eq.b32 	%p24, %r44, 1;
	not.pred 	%p25, %p24;
	@%p25 bra 	$L__BB2_42;
	mov.u32 	%r45, _ZZ14up_to_downscanPhS_iiE7coldata;
	add.s32 	%r46, %r45, %r56;
	ld.shared.u8 	%rs15, [%r46];
	setp.eq.s16 	%p26, %rs15, 0;
	@%p26 bra 	$L__BB2_42;
	mov.u32 	%r47, _ZZ14up_to_downscanPhS_iiE13coldataresult;
	add.s32 	%r48, %r47, %r56;
	ld.shared.u8 	%rs45, [%r48+-1];
	add.s16 	%rs46, %rs45, %rs15;
	st.shared.u8 	[%r48], %rs46;
$L__BB2_42:
	cvta.to.global.u64 	%rd7, %rd1;
	bar.sync 	0;
	mov.u32 	%r49, _ZZ14up_to_downscanPhS_iiE13coldataresult;
	add.s32 	%r50, %r49, %r1;
	ld.shared.u8 	%rs47, [%r50];
	add.s64 	%rd8, %rd7, %rd4;
	st.global.u8 	[%rd8], %rs47;
	ret;

}
	// .globl	_Z14down_to_upscanPhS_ii
.visible .entry _Z14down_to_upscanPhS_ii(
	.param .u64 .ptr .align 1 _Z14down_to_upscanPhS_ii_param_0,
	.param .u64 .ptr .align 1 _Z14down_to_upscanPhS_ii_param_1,
	.param .u32 _Z14down_to_upscanPhS_ii_param_2,
	.param .u32 _Z14down_to_upscanPhS_ii_param_3
)
{
	.reg .pred 	%p<27>;
	.reg .b16 	%rs<48>;
	.reg .b32 	%r<60>;
	.reg .b64 	%rd<9>;
	// demoted variable
	.shared .align 1 .b8 _ZZ14down_to_upscanPhS_iiE7coldata[1216];
	// demoted variable
	.shared .align 1 .b8 _ZZ14down_to_upscanPhS_iiE13coldataresult[1216];
	ld.param.u64 	%rd2, [_Z14down_to_upscanPhS_ii_param_0];
	ld.param.u64 	%rd1, [_Z14down_to_upscanPhS_ii_param_1];
	ld.param.u32 	%r26, [_Z14down_to_upscanPhS_ii_param_2];
	ld.param.u32 	%r25, [_Z14down_to_upscanPhS_ii_param_3];
	cvta.to.global.u64 	%rd3, %rd2;
	mov.u32 	%r27, %ctaid.y;
	mov.u32 	%r28, %nctaid.x;
	mov.u32 	%r29, %ctaid.x;
	mad.lo.s32 	%r30, %r27, %r28, %r29;
	mov.u32 	%r31, %tid.x;
	mad.lo.s32 	%r1, %r26, %r31, %r30;
	cvt.s64.s32 	%rd4, %r1;
	add.s64 	%rd5, %rd3, %rd4;
	ld.global.u8 	%rs16, [%rd5];
	not.b32 	%r32, %r31;
	add.s32 	%r2, %r25, %r32;
	mov.u32 	%r55, _ZZ14down_to_upscanPhS_iiE7coldata;
	add.s32 	%r34, %r55, %r2;
	st.shared.u8 	[%r34], %rs16;
	bar.sync 	0;
	bar.sync 	0;
	setp.ne.s32 	%p1, %r31, 0;
	setp.eq.s32 	%p2, %r25, 1;
	or.pred  	%p3, %p1, %p2;
	@%p3 bra 	$L__BB3_42;
	add.s32 	%r3, %r25, -1;
	add.s32 	%r36, %r25, -2;
	and.b32  	%r4, %r3, 7;
	setp.lt.u32 	%p4, %r36, 7;
	mov.b32 	%r58, 1;
	@%p4 bra 	$L__BB3_21;
	mov.u32 	%r40, _ZZ14down_to_upscanPhS_iiE13coldataresult;
	add.s32 	%r54, %r40, 4;
	and.b32  	%r41, %r3, -8;
	neg.s32 	%r56, %r41;
	mov.b32 	%r53, 4;
$L__BB3_3:
	.pragma "nounroll";
	ld.shared.u8 	%rs1, [%r55+1];
	setp.eq.s16 	%p5, %rs1, 0;
	@%p5 bra 	$L__BB3_5;
	ld.shared.u8 	%rs17, [%r54+-4];
	add.s16 	%rs18, %rs17, %rs1;
	st.shared.u8 	[%r54+-3], %rs18;
$L__BB3_5:
	ld.shared.u8 	%rs2, [%r55+2];
	setp.eq.s16 	%p6, %rs2, 0;
	@%p6 bra 	$L__BB3_7;
	ld.shared.u8 	%rs19, [%r54+-3];
	add.s16 	%rs20, %rs19, %rs2;
	st.shared.u8 	[%r54+-2], %rs20;
$L__BB3_7:
	ld.shared.u8 	%rs3, [%r55+3];
	setp.eq.s16 	%p7, %rs3, 0;
	@%p7 bra 	$L__BB3_9;
	ld.shared.u8 	%rs21, [%r54+-2];
	add.s16 	%rs22, %rs21, %rs3;
	st.shared.u8 	[%r54+-1], %rs22;
$L__BB3_9:
	ld.shared.u8 	%rs4, [%r55+4];
	setp.eq.s16 	%p8, %rs4, 0;
	@%p8 bra 	$L__BB3_11;
	ld.shared.u8 	%rs23, [%r54+-1];
	add.s16 	%rs24, %rs23, %rs4;
	st.shared.u8 	[%r54], %rs24;
$L__BB3_11:
	ld.shared.u8 	%rs5, [%r55+5];
	setp.eq.s16 	%p9, %rs5, 0;
	@%p9 bra 	$L__BB3_13;
	ld.shared.u8 	%rs25, [%r54];
	add.s16 	%rs26, %rs25, %rs5;
	st.shared.u8 	[%r54+1], %rs26;
$L__BB3_13:
	ld.shared.u8 	%rs6, [%r55+6];
	setp.eq.s16 	%p10, %rs6, 0;
	@%p10 bra 	$L__BB3_15;
	ld.shared.u8 	%rs27, [%r54+1];
	add.s16 	%rs28, %rs27, %rs6;
	st.shared.u8 	[%r54+2], %rs28;
$L__BB3_15:
	ld.shared.u8 	%rs7, [%r55+7];
	setp.eq.s16 	%p11, %rs7, 0;
	@%p11 bra 	$L__BB3_17;
	ld.shared.u8 	%rs29, [%r54+2];
	add.s16 	%rs30, %rs29, %rs7;
	st.shared.u8 	[%r54+3], %rs30;
$L__BB3_17:
	add.s32 	%r10, %r55, 8;
	ld.shared.u8 	%rs8, [%r55+8];
	setp.eq.s16 	%p12, %rs8, 0;
	@%p12 bra 	$L__BB3_19;
	ld.shared.u8 	%rs31, [%r54+3];
	add.s16 	%rs32, %rs31, %rs8;
	st.shared.u8 	[%r54+4], %rs32;
$L__BB3_19:
	add.s32 	%r56, %r56, 8;
	add.s32 	%r54, %r54, 8;
	add.s32 	%r53, %r53, 8;
	setp.ne.s32 	%p13, %r56, 0;
	mov.u32 	%r55, %r10;
	@%p13 bra 	$L__BB3_3;
	add.s32 	%r58, %r53, -3;
$L__BB3_21:
	setp.eq.s32 	%p14, %r4, 0;
	@%p14 bra 	$L__BB3_42;
	and.b32  	%r16, %r3, 3;
	setp.lt.u32 	%p15, %r4, 4;
	@%p15 bra 	$L__BB3_32;
	mov.u32 	%r42, _ZZ14down_to_upscanPhS_iiE7coldata;
	add.s32 	%r17, %r42, %r58;
	ld.shared.u8 	%rs9, [%r17];
	setp.eq.s16 	%p16, %rs9, 0;
	mov.u32 	%r43, _ZZ14down_to_upscanPhS_iiE13coldataresult;
	add.s32 	%r18, %r43, %r58;
	@%p16 bra 	$L__BB3_25;
	ld.shared.u8 	%rs33, [%r18+-1];
	add.s16 	%rs34, %rs33, %rs9;
	st.shared.u8 	[%r18], %rs34;
$L__BB3_25:
	ld.shared.u8 	%rs10, [%r17+1];
	setp.eq.s16 	%p17, %rs10, 0;
	@%p17 bra 	$L__BB3_27;
	ld.shared.u8 	%rs35, [%r18];
	add.s16 	%rs36, %rs35, %rs10;
	st.shared.u8 	[%r18+1], %rs36;
$L__BB3_27:
	ld.shared.u8 	%rs11, [%r17+2];
	setp.eq.s16 	%p18, %rs11, 0;
	@%p18 bra 	$L__BB3_29;
	ld.shared.u8 	%rs37, [%r18+1];
	add.s16 	%rs38, %rs37, %rs11;
	st.shared.u8 	[%r18+2], %rs38;
$L__BB3_29:
	ld.shared.u8 	%rs12, [%r17+3];
	setp.eq.s16 	%p19, %rs12, 0;
	@%p19 bra 	$L__BB3_31;
	ld.shared.u8 	%rs39, [%r18+2];
	add.s16 	%rs40, %rs39, %rs12;
	st.shared.u8 	[%r18+3], %rs40;
$L__BB3_31:
	add.s32 	%r58, %r58, 4;
$L__BB3_32:
	setp.eq.s32 	%p20, %r16, 0;
	@%p20 bra 	$L__BB3_42;
	setp.eq.s32 	%p21, %r16, 1;
	@%p21 bra 	$L__BB3_39;
	mov.u32 	%r44, _ZZ14down_to_upscanPhS_iiE7coldata;
	add.s32 	%r21, %r44, %r58;
	ld.shared.u8 	%rs13, [%r21];
	setp.eq.s16 	%p22, %rs13, 0;
	mov.u32 	%r45, _ZZ14down_to_upscanPhS_iiE13coldataresult;
	add.s32 	%r22, %r45, %r58;
	@%p22 bra 	$L__BB3_36;
	ld.shared.u8 	%rs41, [%r22+-1];
	add.s16 	%rs42, %rs41, %rs13;
	st.shared.u8 	[%r22], %rs42;
$L__BB3_36:
	ld.shared.u8 	%rs14, [%r21+1];
	setp.eq.s16 	%p23, %rs14, 0;
	@%p23 bra 	$L__BB3_38;
	ld.shared.u8 	%rs43, [%r22];
	add.s16 	%rs44, %rs43, %rs14;
	st.shared.u8 	[%r22+1], %rs44;
$L__BB3_38:
	add.s32 	%r58, %r58, 2;
$L__BB3_39:
	and.b32  	%r46, %r3, 1;
	setp.eq.b32 	%p24, %r46, 1;
	not.pred 	%p25, %p24;
	@%p25 bra 	$L__BB3_42;
	mov.u32 	%r47, _ZZ14down_to_upscanPhS_iiE7coldata;
	add.s32 	%r48, %r47, %r58;
	ld.shared.u8 	%rs15, [%r48];
	setp.eq.s16 	%p26, %rs15, 0;
	@%p26 bra 	$L__BB3_42;
	mov.u32 	%r49, _ZZ14down_to_upscanPhS_iiE13coldataresult;
	add.s32 	%r50, %r49, %r58;
	ld.shared.u8 	%rs45, [%r50+-1];
	add.s16 	%rs46, %rs45, %rs15;
	st.shared.u8 	[%r50], %rs46;
$L__BB3_42:
	cvta.to.global.u64 	%rd7, %rd1;
	bar.sync 	0;
	mov.u32 	%r51, _ZZ14down_to_upscanPhS_iiE13coldataresult;
	add.s32 	%r52, %r51, %r2;
	ld.shared.u8 	%rs47, [%r52];
	add.s64 	%rd8, %rd7, %rd4;
	st.global.u8 	[%rd8], %rs47;
	ret;

}
	// .globl	_Z12likedtresultPhS_S_S_S_ii
.visible .entry _Z12likedtresultPhS_S_S_S_ii(
	.param .u64 .ptr .align 1 _Z12likedtresultPhS_S_S_S_ii_param_0,
	.param .u64 .ptr .align 1 _Z12likedtresultPhS_S_S_S_ii_param_1,
	.param .u64 .ptr .align 1 _Z12likedtresultPhS_S_S_S_ii_param_2,
	.param .u64 .ptr .align 1 _Z12likedtresultPhS_S_S_S_ii_param_3,
	.param .u64 .ptr .align 1 _Z12likedtresultPhS_S_S_S_ii_param_4,
	.param .u32 _Z12likedtresultPhS_S_S_S_ii_param_5,
	.param .u32 _Z12likedtresultPhS_S_S_S_ii_param_6
)
{
	.reg .b16 	%rs<8>;
	.reg .b32 	%r<10>;
	.reg .b64 	%rd<17>;

	ld.param.u64 	%rd1, [_Z12likedtresultPhS_S_S_S_ii_param_0];
	ld.param.u64 	%rd2, [_Z12likedtresultPhS_S_S_S_ii_param_1];
	ld.param.u64 	%rd3, [_Z12likedtresultPhS_S_S_S_ii_param_2];
	ld.param.u64 	%rd4, [_Z12likedtresultPhS_S_S_S_ii_param_3];
	ld.param.u64 	%rd5, [_Z12likedtresultPhS_S_S_S_ii_param_4];
	cvta.to.global.u64 	%rd6, %rd5;
	cvta.to.global.u64 	%rd7, %rd4;
	cvta.to.global.u64 	%rd8, %rd3;
	cvta.to.global.u64 	%rd9, %rd2;
	cvta.to.global.u64 	%rd10, %rd1;
	mov.u32 	%r1, %ctaid.x;
	mov.u32 	%r2, %ntid.x;
	mov.u32 	%r3, %tid.x;
	mad.lo.s32 	%r4, %r1, %r2, %r3;
	mov.u32 	%r5, %ctaid.y;
	mov.u32 	%r6, %ntid.y;
	mov.u32 	%r7, %tid.y;
	mad.lo.s32 	%r8, %r5, %r6, %r7;
	mad.lo.s32 	%r9, %r8, 500, %r4;
	cvt.s64.s32 	%rd11, %r9;
	add.s64 	%rd12, %rd10, %rd11;
	ld.global.u8 	%rs1, [%rd12];
	add.s64 	%rd13, %rd9, %rd11;
	ld.global.u8 	%rs2, [%rd13];
	min.u16 	%rs3, %rs1, %rs2;
	add.s64 	%rd14, %rd8, %rd11;
	ld.global.u8 	%rs4, [%rd14];
	min.u16 	%rs5, %rs3, %rs4;
	add.s64 	%rd15, %rd7, %rd11;
	ld.global.u8 	%rs6, [%rd15];
	min.u16 	%rs7, %rs5, %rs6;
	add.s64 	%rd16, %rd6, %rd11;
	st.global.u8 	[%rd16], %rs7;
	ret;

}
	// .globl	_Z25kernel_distance_transformPhS_ii
.visible .entry _Z25kernel_distance_transformPhS_ii(
	.param .u64 .ptr .align 1 _Z25kernel_distance_transformPhS_ii_param_0,
	.param .u64 .ptr .align 1 _Z25kernel_distance_transformPhS_ii_param_1,
	.param .u32 _Z25kernel_distance_transformPhS_ii_param_2,
	.param .u32 _Z25kernel_distance_transformPhS_ii_param_3
)
{
	.reg .pred 	%p<10>;
	.reg .b16 	%rs<5>;
	.reg .b32 	%r<40>;
	.reg .b64 	%rd<15>;

	ld.param.u64 	%rd3, [_Z25kernel_distance_transformPhS_ii_param_0];
	ld.param.u64 	%rd4, [_Z25kernel_distance_transformPhS_ii_param_1];
	ld.param.u32 	%r17, [_Z25kernel_distance_transformPhS_ii_param_2];
	ld.param.u32 	%r19, [_Z25kernel_distance_transformPhS_ii_param_3];
	cvta.to.global.u64 	%rd1, %rd4;
	cvta.to.global.u64 	%rd2, %rd3;
	mov.u32 	%r20, %ntid.x;
	mov.u32 	%r21, %ctaid.x;
	mov.u32 	%r22, %tid.x;
	mad.lo.s32 	%r1, %r20, %r21, %r22;
	mov.u32 	%r23, %ntid.y;
	mov.u32 	%r24, %ctaid.y;
	mov.u32 	%r25, %tid.y;
	mad.lo.s32 	%r26, %r23, %r24, %r25;
	setp.ge.s32 	%p1, %r1, %r17;
	setp.ge.s32 	%p2, %r26, %r19;
	or.pred  	%p3, %p1, %p2;
	@%p3 bra 	$L__BB5_12;
	mad.lo.s32 	%r3, %r17, %r26, %r1;
	cvt.s64.s32 	%rd5, %r3;
	add.s64 	%rd6, %rd2, %rd5;
	ld.global.u8 	%rs1, [%rd6];
	setp.ne.s16 	%p4, %rs1, 0;
	@%p4 bra 	$L__BB5_3;
	add.s64 	%rd14, %rd1, %rd5;
	mov.b16 	%rs4, 0;
	st.global.u8 	[%rd14], %rs4;
	bra.uni 	$L__BB5_12;
$L__BB5_3:
	mul.lo.s32 	%r38, %r19, %r17;
	setp.lt.s32 	%p5, %r17, 1;
	@%p5 bra 	$L__BB5_11;
	mov.b32 	%r34, 0;
$L__BB5_5:
	mul.lo.s32 	%r7, %r34, %r17;
	sub.s32 	%r29, %r26, %r34;
	abs.s32 	%r8, %r29;
	mov.b32 	%r36, 0;
$L__BB5_6:
	add.s32 	%r30, %r36, %r7;
	cvt.u64.u32 	%rd7, %r30;
	add.s64 	%rd8, %rd2, %rd7;
	ld.global.u8 	%rs2, [%rd8];
	setp.ne.s16 	%p6, %rs2, 0;
	@%p6 bra 	$L__BB5_9;
	sub.s32 	%r31, %r1, %r36;
	abs.s32 	%r32, %r31;
	add.s32 	%r11, %r32, %r8;
	setp.eq.s32 	%p7, %r11, 1;
	@%p7 bra 	$L__BB5_13;
	min.s32 	%r38, %r11, %r38;
$L__BB5_9:
	add.s32 	%r36, %r36, 1;
	setp.ne.s32 	%p8, %r36, %r17;
	@%p8 bra 	$L__BB5_6;
	add.s32 	%r34, %r34, 1;
	setp.eq.s32 	%p9, %r34, %r19;
	@%p9 bra 	$L__BB5_11;
	bra.uni 	$L__BB5_5;
$L__BB5_11:
	min.s32 	%r33, %r38, 255;
	add.s64 	%rd10, %rd1, %rd5;
	st.global.u8 	[%rd10], %r33;
$L__BB5_12:
	ret;
$L__BB5_13:
	add.s64 	%rd12, %rd1, %rd5;
	mov.b16 	%rs3, 1;
	st.global.u8 	[%rd12], %rs3;
	bra.uni 	$L__BB5_12;

}


// ===== COMPILED SASS (sm_100) =====

	.target	sm_100

	.elftype	@"ET_EXEC"


//--------------------- .note.nv.tkinfo           --------------------------
	.section	.note.nv.tkinfo,"",@"SHT_NOTE"
	.sectionflags	@"SHF_NOTE_NV_TKINFO"
	.tkinfo
        /*0018*/ 	.word	0x00000002
        /*0030*/ 	.string	""
        /*0030*/ 	.string	"ptxas"
        /*0030*/ 	.string	"Cuda compilation tools, release 13.0, V13.0.88"
        /*0030*/ 	.string	"Build cuda_13.0.r13.0/compiler.36424714_0"
        /*0030*/ 	.string	"-arch sm_100 -m 64 "



//--------------------- .note.nv.cuinfo           --------------------------
	.section	.note.nv.cuinfo,"",@"SHT_NOTE"
	.sectionflags	@"SHF_NOTE_NV_CUINFO"
        /*0018*/ 	.short	0x0002
        /*001a*/ 	.short	0x0064
        /*001c*/ 	.short	0x0082
	.zero		2


//--------------------- .nv.info                  --------------------------
	.section	.nv.info,"",@"SHT_CUDA_INFO"
	.align	4


	//----- nvinfo : EIATTR_REGCOUNT
	.align		4
        /*0000*/ 	.byte	0x04, 0x2f
        /*0002*/ 	.short	(.L_1 - .L_0)
	.align		4
.L_0:
        /*0004*/ 	.word	index@(_Z17left_to_rightpassPhS_ii)
        /*0008*/ 	.word	0x0000000d


	//----- nvinfo : EIATTR_FRAME_SIZE
	.align		4
.L_1:
        /*000c*/ 	.byte	0x04, 0x11
        /*000e*/ 	.short	(.L_3 - .L_2)
	.align		4
.L_2:
        /*0010*/ 	.word	index@(_Z17left_to_rightpassPhS_ii)
        /*0014*/ 	.word	0x00000000


	//----- nvinfo : EIATTR_REGCOUNT
	.align		4
.L_3:
        /*0018*/ 	.byte	0x04, 0x2f
        /*001a*/ 	.short	(.L_5 - .L_4)
	.align		4
.L_4:
        /*001c*/ 	.word	index@(_Z17right_to_leftpassPhS_ii)
        /*0020*/ 	.word	0x0000000d


	//----- nvinfo : EIATTR_FRAME_SIZE
	.align		4
.L_5:
        /*0024*/ 	.byte	0x04, 0x11
        /*0026*/ 	.short	(.L_7 - .L_6)
	.align		4
.L_6:
        /*0028*/ 	.word	index@(_Z17right_to_leftpassPhS_ii)
        /*002c*/ 	.word	0x00000000


	//----- nvinfo : EIATTR_REGCOUNT
	.align		4
.L_7:
        /*0030*/ 	.byte	0x04, 0x2f
        /*0032*/ 	.short	(.L_9 - .L_8)
	.align		4
.L_8:
        /*0034*/ 	.word	index@(_Z14up_to_downscanPhS_ii)
        /*0038*/ 	.word	0x0000000e


	//----- nvinfo : EIATTR_FRAME_SIZE
	.align		4
.L_9:
        /*003c*/ 	.byte	0x04, 0x11
        /*003e*/ 	.short	(.L_11 - .L_10)
	.align		4
.L_10:
        /*0040*/ 	.word	index@(_Z14up_to_downscanPhS_ii)
        /*0044*/ 	.word	0x00000000


	//----- nvinfo : EIATTR_REGCOUNT
	.align		4
.L_11:
        /*0048*/ 	.byte	0x04, 0x2f
        /*004a*/ 	.short	(.L_13 - .L_12)
	.align		4
.L_12:
        /*004c*/ 	.word	index@(_Z14down_to_upscanPhS_ii)
        /*0050*/ 	.word	0x0000000e


	//----- nvinfo : EIATTR_FRAME_SIZE
	.align		4
.L_13:
        /*0054*/ 	.byte	0x04, 0x11
        /*0056*/ 	.short	(.L_15 - .L_14)
	.align		4
.L_14:
        /*0058*/ 	.word	index@(_Z14down_to_upscanPhS_ii)
        /*005c*/ 	.word	0x00000000


	//----- nvinfo : EIATTR_REGCOUNT
	.align		4
.L_15:
        /*0060*/ 	.byte	0x04, 0x2f
        /*0062*/ 	.short	(.L_17 - .L_16)
	.align		4
.L_16:
        /*0064*/ 	.word	index@(_Z12likedtresultPhS_S_S_S_ii)
        /*0068*/ 	.word	0x0000000e


	//----- nvinfo : EIATTR_FRAME_SIZE
	.align		4
.L_17:
        /*006c*/ 	.byte	0x04, 0x11
        /*006e*/ 	.short	(.L_19 - .L_18)
	.align		4
.L_18:
        /*0070*/ 	.word	index@(_Z12likedtresultPhS_S_S_S_ii)
        /*0074*/ 	.word	0x00000000


	//----- nvinfo : EIATTR_REGCOUNT
	.align		4
.L_19:
        /*0078*/ 	.byte	0x04, 0x2f
        /*007a*/ 	.short	(.L_21 - .L_20)
	.align		4
.L_20:
        /*007c*/ 	.word	index@(_Z25kernel_distance_transformPhS_ii)
        /*0080*/ 	.word	0x0000000e


	//----- nvinfo : EIATTR_FRAME_SIZE
	.align		4
.L_21:
        /*0084*/ 	.byte	0x04, 0x11
        /*0086*/ 	.short	(.L_23 - .L_22)
	.align		4
.L_22:
        /*0088*/ 	.word	index@(_Z25kernel_distance_transformPhS_ii)
        /*008c*/ 	.word	0x00000000


	//----- nvinfo : EIATTR_MIN_STACK_SIZE
	.align		4
.L_23:
        /*0090*/ 	.byte	0x04, 0x12
        /*0092*/ 	.short	(.L_25 - .L_24)
	.align		4
.L_24:
        /*0094*/ 	.word	index@(_Z25kernel_distance_transformPhS_ii)
        /*0098*/ 	.word	0x00000000


	//----- nvinfo : EIATTR_MIN_STACK_SIZE
	.align		4
.L_25:
        /*009c*/ 	.byte	0x04, 0x12
        /*009e*/ 	.short	(.L_27 - .L_26)
	.align		4
.L_26:
        /*00a0*/ 	.word	index@(_Z12likedtresultPhS_S_S_S_ii)
        /*00a4*/ 	.word	0x00000000


	//----- nvinfo : EIATTR_MIN_STACK_SIZE
	.align		4
.L_27:
        /*00a8*/ 	.byte	0x04, 0x12
        /*00aa*/ 	.short	(.L_29 - .L_28)
	.align		4
.L_28:
        /*00ac*/ 	.word	index@(_Z14down_to_upscanPhS_ii)
        /*00b0*/ 	.word	0x00000000


	//----- nvinfo : EIATTR_MIN_STACK_SIZE
	.align		4
.L_29:
        /*00b4*/ 	.byte	0x04, 0x12
        /*00b6*/ 	.short	(.L_31 - .L_30)
	.align		4
.L_30:
        /*00b8*/ 	.word	index@(_Z14up_to_downscanPhS_ii)
        /*00bc*/ 	.word	0x00000000


	//----- nvinfo : EIATTR_MIN_STACK_SIZE
	.align		4
.L_31:
        /*00c0*/ 	.byte	0x04, 0x12
        /*00c2*/ 	.short	(.L_33 - .L_32)
	.align		4
.L_32:
        /*00c4*/ 	.word	index@(_Z17right_to_leftpassPhS_ii)
        /*00c8*/ 	.word	0x00000000


	//----- nvinfo : EIATTR_MIN_STACK_SIZE
	.align		4
.L_33:
        /*00cc*/ 	.byte	0x04, 0x12
        /*00ce*/ 	.short	(.L_35 - .L_34)
	.align		4
.L_34:
        /*00d0*/ 	.word	index@(_Z17left_to_rightpassPhS_ii)
        /*00d4*/ 	.word	0x00000000
.L_35:


//--------------------- .nv.compat                --------------------------
	.section	.nv.compat,"",@"SHT_CUDA_COMPAT_INFO"
	.align	4
        /*0000*/ 	.byte	0x02, 0x09, 0x00, 0x00, 0x02, 0x02, 0x01, 0x00, 0x02, 0x05, 0x05, 0x00, 0x03, 0x07, 0x01, 0x01
        /*0010*/ 	.byte	0x02, 0x03, 0x00, 0x00, 0x02, 0x06, 0x01, 0x00, 0x04, 0x0b, 0x08, 0x00, 0x09, 0x00, 0x00, 0x00
        /*0020*/ 	.byte	0x00, 0x00, 0x00, 0x00


//--------------------- .nv.info._Z25kernel_distance_transformPhS_ii --------------------------
	.section	.nv.info._Z25kernel_distance_transformPhS_ii,"",@"SHT_CUDA_INFO"
	.sectionflags	@""
	.align	4


	//----- nvinfo : EIATTR_CUDA_API_VERSION
	.align		4
        /*0000*/ 	.byte	0x04, 0x37
        /*0002*/ 	.short	(.L_37 - .L_36)
.L_36:
        /*0004*/ 	.word	0x00000082


	//----- nvinfo : EIATTR_KPARAM_INFO
	.align		4
.L_37:
        /*0008*/ 	.byte	0x04, 0x17
        /*000a*/ 	.short	(.L_39 - .L_38)
.L_38:
        /*000c*/ 	.word	0x00000000
        /*0010*/ 	.short	0x0003
        /*0012*/ 	.short	0x0014
        /*0014*/ 	.byte	0x00, 0xf0, 0x11, 0x00


	//----- nvinfo : EIATTR_KPARAM_INFO
	.align		4
.L_39:
        /*0018*/ 	.byte	0x04, 0x17
        /*001a*/ 	.short	(.L_41 - .L_40)
.L_40:
        /*001c*/ 	.word	0x00000000
        /*0020*/ 	.short	0x0002
        /*0022*/ 	.short	0x0010
        /*0024*/ 	.byte	0x00, 0xf0, 0x11, 0x00


	//----- nvinfo : EIATTR_KPARAM_INFO
	.align		4
.L_41:
        /*0028*/ 	.byte	0x04, 0x17
        /*002a*/ 	.short	(.L_43 - .L_42)
.L_42:
        /*002c*/ 	.word	0x00000000
        /*0030*/ 	.short	0x0001
        /*0032*/ 	.short	0x0008
        /*0034*/ 	.byte	0x00, 0xf5, 0x21, 0x00


	//----- nvinfo : EIATTR_KPARAM_INFO
	.align		4
.L_43:
        /*0038*/ 	.byte	0x04, 0x17
        /*003a*/ 	.short	(.L_45 - .L_44)
.L_44:
        /*003c*/ 	.word	0x00000000
        /*0040*/ 	.short	0x0000
        /*0042*/ 	.short	0x0000
        /*0044*/ 	.byte	0x00, 0xf5, 0x21, 0x00


	//----- nvinfo : EIATTR_SPARSE_MMA_MASK
	.align		4
.L_45:
        /*0048*/ 	.byte	0x03, 0x50
        /*004a*/ 	.short	0x0000


	//----- nvinfo : EIATTR_MAXREG_COUNT
	.align		4
        /*004c*/ 	.byte	0x03, 0x1b
        /*004e*/ 	.short	0x00ff


	//----- nvinfo : EIATTR_MERCURY_ISA_VERSION
	.align		4
        /*0050*/ 	.byte	0x03, 0x5f
        /*0052*/ 	.short	0x0101


	//----- nvinfo : EIATTR_VRC_CTA_INIT_COUNT
	.align		4
        /*0054*/ 	.byte	0x02, 0x4a
	.zero		1
	.zero		1


	//----- nvinfo : EIATTR_EXIT_INSTR_OFFSETS
	.align		4
        /*0058*/ 	.byte	0x04, 0x1c
        /*005a*/ 	.short	(.L_47 - .L_46)


	//   ....[0]....
.L_46:
        /*005c*/ 	.word	0x000000c0


	//   ....[1]....
        /*0060*/ 	.word	0x00000190


	//   ....[2]....
        /*0064*/ 	.word	0x00000420


	//   ....[3]....
        /*0068*/ 	.word	0x00000490


	//----- nvinfo : EIATTR_CRS_STACK_SIZE
	.align		4
.L_47:
        /*006c*/ 	.byte	0x04, 0x1e
        /*006e*/ 	.short	(.L_49 - .L_48)
.L_48:
        /*0070*/ 	.word	0x00000000


	//----- nvinfo : EIATTR_CBANK_PARAM_SIZE
	.align		4
.L_49:
        /*0074*/ 	.byte	0x03, 0x19
        /*0076*/ 	.short	0x0018


	//----- nvinfo : EIATTR_PARAM_CBANK
	.align		4
        /*0078*/ 	.byte	0x04, 0x0a
        /*007a*/ 	.short	(.L_51 - .L_50)
	.align		4
.L_50:
        /*007c*/ 	.word	index@(.nv.constant0._Z25kernel_distance_transformPhS_ii)
        /*0080*/ 	.short	0x0380
        /*0082*/ 	.short	0x0018


	//----- nvinfo : EIATTR_SW_WAR
	.align		4
.L_51:
        /*0084*/ 	.byte	0x04, 0x36
        /*0086*/ 	.short	(.L_53 - .L_52)
.L_52:
        /*0088*/ 	.word	0x00000008
.L_53:


//--------------------- .nv.info._Z12likedtresultPhS_S_S_S_ii --------------------------
	.section	.nv.info._Z12likedtresultPhS_S_S_S_ii,"",@"SHT_CUDA_INFO"
	.sectionflags	@""
	.align	4


	//----- nvinfo : EIATTR_CUDA_API_VERSION
	.align		4
        /*0000*/ 	.byte	0x04, 0x37
        /*0002*/ 	.short	(.L_55 - .L_54)
.L_54:
        /*0004*/ 	.word	0x00000082


	//----- nvinfo : EIATTR_KPARAM_INFO
	.align		4
.L_55:
        /*0008*/ 	.byte	0x04, 0x17
        /*000a*/ 	.short	(.L_57 - .L_56)
.L_56:
        /*000c*/ 	.word	0x00000000
        /*0010*/ 	.short	0x0006
        /*0012*/ 	.short	0x002c
        /*0014*/ 	.byte	0x00, 0xf0, 0x11, 0x00


	//----- nvinfo : EIATTR_KPARAM_INFO
	.align		4
.L_57:
        /*0018*/ 	.byte	0x04, 0x17
        /*001a*/ 	.short	(.L_59 - .L_58)
.L_58:
        /*001c*/ 	.word	0x00000000
        /*0020*/ 	.short	0x0005
        /*0022*/ 	.short	0x0028
        /*0024*/ 	.byte	0x00, 0xf0, 0x11, 0x00


	//----- nvinfo : EIATTR_KPARAM_INFO
	.align		4
.L_59:
        /*0028*/ 	.byte	0x04, 0x17
        /*002a*/ 	.short	(.L_61 - .L_60)
.L_60:
        /*002c*/ 	.word	0x00000000
        /*0030*/ 	.short	0x0004
        /*0032*/ 	.short	0x0020
        /*0034*/ 	.byte	0x00, 0xf5, 0x21, 0x00


	//----- nvinfo : EIATTR_KPARAM_INFO
	.align		4
.L_61:
        /*0038*/ 	.byte	0x04, 0x17
        /*003a*/ 	.short	(.L_63 - .L_62)
.L_62:
        /*003c*/ 	.word	0x00000000
        /*0040*/ 	.short	0x0003
        /*0042*/ 	.short	0x0018
        /*0044*/ 	.byte	0x00, 0xf5, 0x21, 0x00


	//----- nvinfo : EIATTR_KPARAM_INFO
	.align		4
.L_63:
        /*0048*/ 	.byte	0x04, 0x17
        /*004a*/ 	.short	(.L_65 - .L_64)
.L_64:
        /*004c*/ 	.word	0x00000000
        /*0050*/ 	.short	0x0002
        /*0052*/ 	.short	0x0010
        /*0054*/ 	.byte	0x00, 0xf5, 0x21, 0x00


	//----- nvinfo : EIATTR_KPARAM_INFO
	.align		4
.L_65:
        /*0058*/ 	.byte	0x04, 0x17
        /*005a*/ 	.short	(.L_67 - .L_66)
.L_66:
        /*005c*/ 	.word	0x00000000
        /*0060*/ 	.short	0x0001
        /*0062*/ 	.short	0x0008
        /*0064*/ 	.byte	0x00, 0xf5, 0x21, 0x00


	//----- nvinfo : EIATTR_KPARAM_INFO
	.align		4
.L_67:
        /*0068*/ 	.byte	0x04, 0x17
        /*006a*/ 	.short	(.L_69 - .L_68)
.L_68:
        /*006c*/ 	.word	0x00000000
        /*0070*/ 	.short	0x0000
        /*0072*/ 	.short	0x0000
        /*0074*/ 	.byte	0x00, 0xf5, 0x21, 0x00


	//----- nvinfo : EIATTR_SPARSE_MMA_MASK
	.align		4
.L_69:
        /*0078*/ 	.byte	0x03, 0x50
        /*007a*/ 	.short	0x0000


	//----- nvinfo : EIATTR_MAXREG_COUNT
	.align		4
        /*007c*/ 	.byte	0x03, 0x1b
        /*007e*/ 	.short	0x00ff


	//----- nvinfo : EIATTR_MERCURY_ISA_VERSION
	.align		4
        /*0080*/ 	.byte	0x03, 0x5f
        /*0082*/ 	.short	0x0101


	//----- nvinfo : EIATTR_VRC_CTA_INIT_COUNT
	.align		4
        /*0084*/ 	.byte	0x02, 0x4a
	.zero		1
	.zero		1


	//----- nvinfo : EIATTR_EXIT_INSTR_OFFSETS
	.align		4
        /*0088*/ 	.byte	0x04, 0x1c
        /*008a*/ 	.short	(.L_71 - .L_70)


	//   ....[0]....
.L_70:
        /*008c*/ 	.word	0x00000200


	//----- nvinfo : EIATTR_CBANK_PARAM_SIZE
	.align		4
.L_71:
        /*0090*/ 	.byte	0x03, 0x19
        /*0092*/ 	.short	0x0030


	//----- nvinfo : EIATTR_PARAM_CBANK
	.align		4
        /*0094*/ 	.byte	0x04, 0x0a
        /*0096*/ 	.short	(.L_73 - .L_72)
	.align		4
.L_72:
        /*0098*/ 	.word	index@(.nv.constant0._Z12likedtresultPhS_S_S_S_ii)
        /*009c*/ 	.short	0x0380
        /*009e*/ 	.short	0x0030


	//----- nvinfo : EIATTR_SW_WAR
	.align		4
.L_73:
        /*00a0*/ 	.byte	0x04, 0x36
        /*00a2*/ 	.short	(.L_75 - .L_74)
.L_74:
        /*00a4*/ 	.word	0x00000008
.L_75:


//--------------------- .nv.info._Z14down_to_upscanPhS_ii --------------------------
	.section	.nv.info._Z14down_to_upscanPhS_ii,"",@"SHT_CUDA_INFO"
	.sectionflags	@""
	.align	4


	//----- nvinfo : EIATTR_CUDA_API_VERSION
	.align		4
        /*0000*/ 	.byte	0x04, 0x37
        /*0002*/ 	.short	(.L_77 - .L_76)
.L_76:
        /*0004*/ 	.word	0x00000082


	//----- nvinfo : EIATTR_KPARAM_INFO
	.align		4
.L_77:
        /*0008*/ 	.byte	0x04, 0x17
        /*000a*/ 	.short	(.L_79 - .L_78)
.L_78:
        /*000c*/ 	.word	0x00000000
        /*0010*/ 	.short	0x0003
        /*0012*/ 	.short	0x0014
        /*0014*/ 	.byte	0x00, 0xf0, 0x11, 0x00


	//----- nvinfo : EIATTR_KPARAM_INFO
	.align		4
.L_79:
        /*0018*/ 	.byte	0x04, 0x17
        /*001a*/ 	.short	(.L_81 - .L_80)
.L_80:
        /*001c*/ 	.word	0x00000000
        /*0020*/ 	.short	0x0002
        /*0022*/ 	.short	0x0010
        /*0024*/ 	.byte	0x00, 0xf0, 0x11, 0x00


	//----- nvinfo : EIATTR_KPARAM_INFO
	.align		4
.L_81:
        /*0028*/ 	.byte	0x04, 0x17
        /*002a*/ 	.short	(.L_83 - .L_82)
.L_82:
        /*002c*/ 	.word	0x00000000
        /*0030*/ 	.short	0x0001
        /*0032*/ 	.short	0x0008
        /*0034*/ 	.byte	0x00, 0xf5, 0x21, 0x00


	//----- nvinfo : EIATTR_KPARAM_INFO
	.align		4
.L_83:
        /*0038*/ 	.byte	0x04, 0x17
        /*003a*/ 	.short	(.L_85 - .L_84)
.L_84:
        /*003c*/ 	.word	0x00000000
        /*0040*/ 	.short	0x0000
        /*0042*/ 	.short	0x0000
        /*0044*/ 	.byte	0x00, 0xf5, 0x21, 0x00


	//----- nvinfo : EIATTR_SPARSE_MMA_MASK
	.align		4
.L_85:
        /*0048*/ 	.byte	0x03, 0x50
        /*004a*/ 	.short	0x0000


	//----- nvinfo : EIATTR_MAXREG_COUNT
	.align		4
        /*004c*/ 	.byte	0x03, 0x1b
        /*004e*/ 	.short	0x00ff


	//----- nvinfo : EIATTR_NUM_BARRIERS
	.align		4
        /*0050*/ 	.byte	0x02, 0x4c
        /*0052*/ 	.byte	0x01
	.zero		1


	//----- nvinfo : EIATTR_MERCURY_ISA_VERSION
	.align		4
        /*0054*/ 	.byte	0x03, 0x5f
        /*0056*/ 	.short	0x0101


	//----- nvinfo : EIATTR_VRC_CTA_INIT_COUNT
	.align		4
        /*0058*/ 	.byte	0x02, 0x4a
	.zero		1
	.zero		1


	//----- nvinfo : EIATTR_EXIT_INSTR_OFFSETS
	.align		4
        /*005c*/ 	.byte	0x04, 0x1c
        /*005e*/ 	.short	(.L_87 - .L_86)


	//   ....[0]....
.L_86:
        /*0060*/ 	.word	0x00000a70


	//----- nvinfo : EIATTR_CRS_STACK_SIZE
	.align		4
.L_87:
        /*0064*/ 	.byte	0x04, 0x1e
        /*0066*/ 	.short	(.L_89 - .L_88)
.L_88:
        /*0068*/ 	.word	0x00000000


	//----- nvinfo : EIATTR_CBANK_PARAM_SIZE
	.align		4
.L_89:
        /*006c*/ 	.byte	0x03, 0x19
        /*006e*/ 	.short	0x0018


	//----- nvinfo : EIATTR_PARAM_CBANK
	.align		4
        /*0070*/ 	.byte	0x04, 0x0a
        /*0072*/ 	.short	(.L_91 - .L_90)
	.align		4
.L_90:
        /*0074*/ 	.word	index@(.nv.constant0._Z14down_to_upscanPhS_ii)
        /*0078*/ 	.short	0x0380
        /*007a*/ 	.short	0x0018


	//----- nvinfo : EIATTR_SW_WAR
	.align		4
.L_91:
        /*007c*/ 	.byte	0x04, 0x36
        /*007e*/ 	.short	(.L_93 - .L_92)
.L_92:
        /*0080*/ 	.word	0x00000008
.L_93:


//--------------------- .nv.info._Z14up_to_downscanPhS_ii --------------------------
	.section	.nv.info._Z14up_to_downscanPhS_ii,"",@"SHT_CUDA_INFO"
	.sectionflags	@""
	.align	4


	//----- nvinfo : EIATTR_CUDA_API_VERSION
	.align		4
        /*0000*/ 	.byte	0x04, 0x37
        /*0002*/ 	.short	(.L_95 - .L_94)
.L_94:
        /*0004*/ 	.word	0x00000082


	//----- nvinfo : EIATTR_KPARAM_INFO
	.align		4
.L_95:
        /*0008*/ 	.byte	0x04, 0x17
        /*000a*/ 	.short	(.L_97 - .L_96)
.L_96:
        /*000c*/ 	.word	0x00000000
        /*0010*/ 	.short	0x0003
        /*0012*/ 	.short	0x0014
        /*0014*/ 	.byte	0x00, 0xf0, 0x11, 0x00


	//----- nvinfo : EIATTR_KPARAM_INFO
	.align		4
.L_97:
        /*0018*/ 	.byte	0x04, 0x17
        /*001a*/ 	.short	(.L_99 - .L_98)
.L_98:
        /*001c*/ 	.word	0x00000000
        /*0020*/ 	.short	0x0002
        /*0022*/ 	.short	0x0010
        /*0024*/ 	.byte	0x00, 0xf0, 0x11, 0x00


	//----- nvinfo : EIATTR_KPARAM_INFO
	.align		4
.L_99:
        /*0028*/ 	.byte	0x04, 0x17
        /*002a*/ 	.short	(.L_101 - .L_100)
.L_100:
        /*002c*/ 	.word	0x00000000
        /*0030*/ 	.short	0x0001
        /*0032*/ 	.short	0x0008
        /*0034*/ 	.byte	0x00, 0xf5, 0x21, 0x00


	//----- nvinfo : EIATTR_KPARAM_INFO
	.align		4
.L_101:
        /*0038*/ 	.byte	0x04, 0x17
        /*003a*/ 	.short	(.L_103 - .L_102)
.L_102:
        /*003c*/ 	.word	0x00000000
        /*0040*/ 	.short	0x0000
        /*0042*/ 	.short	0x0000
        /*0044*/ 	.byte	0x00, 0xf5, 0x21, 0x00


	//----- nvinfo : EIATTR_SPARSE_MMA_MASK
	.align		4
.L_103:
        /*0048*/ 	.byte	0x03, 0x50
        /*004a*/ 	.short	0x0000


	//----- nvinfo : EIATTR_MAXREG_COUNT
	.align		4
        /*004c*/ 	.byte	0x03, 0x1b
        /*004e*/ 	.short	0x00ff


	//----- nvinfo : EIATTR_NUM_BARRIERS
	.align		4
        /*0050*/ 	.byte	0x02, 0x4c
        /*0052*/ 	.byte	0x01
	.zero		1


	//----- nvinfo : EIATTR_MERCURY_ISA_VERSION
	.align		4
        /*0054*/ 	.byte	0x03, 0x5f
        /*0056*/ 	.short	0x0101


	//----- nvinfo : EIATTR_VRC_CTA_INIT_COUNT
	.align		4
        /*0058*/ 	.byte	0x02, 0x4a
	.zero		1
	.zero		1


	//----- nvinfo : EIATTR_EXIT_INSTR_OFFSETS
	.align		4
        /*005c*/ 	.byte	0x04, 0x1c
        /*005e*/ 	.short	(.L_105 - .L_104)


	//   ....[0]....
.L_104:
        /*0060*/ 	.word	0x00000a50


	//----- nvinfo : EIATTR_CRS_STACK_SIZE
	.align		4
.L_105:
        /*0064*/ 	.byte	0x04, 0x1e
        /*0066*/ 	.short	(.L_107 - .L_106)
.L_106:
        /*0068*/ 	.word	0x00000000


	//----- nvinfo : EIATTR_CBANK_PARAM_SIZE
	.align		4
.L_107:
        /*006c*/ 	.byte	0x03, 0x19
        /*006e*/ 	.short	0x0018


	//----- nvinfo : EIATTR_PARAM_CBANK
	.align		4
        /*0070*/ 	.byte	0x04, 0x0a
        /*0072*/ 	.short	(.L_109 - .L_108)
	.align		4
.L_108:
        /*0074*/ 	.word	index@(.nv.constant0._Z14up_to_downscanPhS_ii)
        /*0078*/ 	.short	0x0380
        /*007a*/ 	.short	0x0018


	//----- nvinfo : EIATTR_SW_WAR
	.align		4
.L_109:
        /*007c*/ 	.byte	0x04, 0x36
        /*007e*/ 	.short	(.L_111 - .L_110)
.L_110:
        /*0080*/ 	.word	0x00000008
.L_111:


//--------------------- .nv.info._Z17right_to_leftpassPhS_ii --------------------------
	.section	.nv.info._Z17right_to_leftpassPhS_ii,"",@"SHT_CUDA_INFO"
	.sectionflags	@""
	.align	4


	//----- nvinfo : EIATTR_CUDA_API_VERSION
	.align		4
        /*0000*/ 	.byte	0x04, 0x37
        /*0002*/ 	.short	(.L_113 - .L_112)
.L_112:
        /*0004*/ 	.word	0x00000082


	//----- nvinfo : EIATTR_KPARAM_INFO
	.align		4
.L_113:
        /*0008*/ 	.byte	0x04, 0x17
        /*000a*/ 	.short	(.L_115 - .L_114)
.L_114:
        /*000c*/ 	.word	0x00000000
        /*0010*/ 	.short	0x0003
        /*0012*/ 	.short	0x0014
        /*0014*/ 	.byte	0x00, 0xf0, 0x11, 0x00


	//----- nvinfo : EIATTR_KPARAM_INFO
	.align		4
.L_115:
        /*0018*/ 	.byte	0x04, 0x17
        /*001a*/ 	.short	(.L_117 - .L_116)
.L_116:
        /*001c*/ 	.word	0x00000000
        /*0020*/ 	.short	0x0002
        /*0022*/ 	.short	0x0010
        /*0024*/ 	.byte	0x00, 0xf0, 0x11, 0x00


	//----- nvinfo : EIATTR_KPARAM_INFO
	.align		4
.L_117:
        /*0028*/ 	.byte	0x04, 0x17
        /*002a*/ 	.short	(.L_119 - .L_118)
.L_118:
        /*002c*/ 	.word	0x00000000
        /*0030*/ 	.short	0x0001
        /*0032*/ 	.short	0x0008
        /*0034*/ 	.byte	0x00, 0xf5, 0x21, 0x00


	//----- nvinfo : EIATTR_KPARAM_INFO
	.align		4
.L_119:
        /*0038*/ 	.byte	0x04, 0x17
        /*003a*/ 	.short	(.L_121 - .L_120)
.L_120:
        /*003c*/ 	.word	0x00000000
        /*0040*/ 	.short	0x0000
        /*0042*/ 	.short	0x0000
        /*0044*/ 	.byte	0x00, 0xf5, 0x21, 0x00


	//----- nvinfo : EIATTR_SPARSE_MMA_MASK
	.align		4
.L_121:
        /*0048*/ 	.byte	0x03, 0x50
        /*004a*/ 	.short	0x0000


	//----- nvinfo : EIATTR_MAXREG_COUNT
	.align		4
        /*004c*/ 	.byte	0x03, 0x1b
        /*004e*/ 	.short	0x00ff


	//----- nvinfo : EIATTR_NUM_BARRIERS
	.align		4
        /*0050*/ 	.byte	0x02, 0x4c
        /*0052*/ 	.byte	0x01
	.zero		1


	//----- nvinfo : EIATTR_MERCURY_ISA_VERSION
	.align		4
        /*0054*/ 	.byte	0x03, 0x5f
        /*0056*/ 	.short	0x0101


	//----- nvinfo : EIATTR_VRC_CTA_INIT_COUNT
	.align		4
        /*0058*/ 	.byte	0x02, 0x4a
	.zero		1
	.zero		1


	//----- nvinfo : EIATTR_EXIT_INSTR_OFFSETS
	.align		4
        /*005c*/ 	.byte	0x04, 0x1c
        /*005e*/ 	.short	(.L_123 - .L_122)


	//   ....[0]....
.L_122:
        /*0060*/ 	.word	0x00000a60


	//   ....[1]....
        /*0064*/ 	.word	0x00000b80


	//----- nvinfo : EIATTR_CRS_STACK_SIZE
	.align		4
.L_123:
        /*0068*/ 	.byte	0x04, 0x1e
        /*006a*/ 	.short	(.L_125 - .L_124)
.L_124:
        /*006c*/ 	.word	0x00000000


	//----- nvinfo : EIATTR_CBANK_PARAM_SIZE
	.align		4
.L_125:
        /*0070*/ 	.byte	0x03, 0x19
        /*0072*/ 	.short	0x0018


	//----- nvinfo : EIATTR_PARAM_CBANK
	.align		4
        /*0074*/ 	.byte	0x04, 0x0a
        /*0076*/ 	.short	(.L_127 - .L_126)
	.align		4
.L_126:
        /*0078*/ 	.word	index@(.nv.constant0._Z17right_to_leftpassPhS_ii)
        /*007c*/ 	.short	0x0380
        /*007e*/ 	.short	0x0018


	//----- nvinfo : EIATTR_SW_WAR
	.align		4
.L_127:
        /*0080*/ 	.byte	0x04, 0x36
        /*0082*/ 	.short	(.L_129 - .L_128)
.L_128:
        /*0084*/ 	.word	0x00000008
.L_129:


//--------------------- .nv.info._Z17left_to_rightpassPhS_ii --------------------------
	.section	.nv.info._Z17left_to_rightpassPhS_ii,"",@"SHT_CUDA_INFO"
	.sectionflags	@""
	.align	4


	//----- nvinfo : EIATTR_CUDA_API_VERSION
	.align		4
        /*0000*/ 	.byte	0x04, 0x37
        /*0002*/ 	.short	(.L_131 - .L_130)
.L_130:
        /*0004*/ 	.word	0x00000082


	//----- nvinfo : EIATTR_KPARAM_INFO
	.align		4
.L_131:
        /*0008*/ 	.byte	0x04, 0x17
        /*000a*/ 	.short	(.L_133 - .L_132)
.L_132:
        /*000c*/ 	.word	0x00000000
        /*0010*/ 	.short	0x0003
        /*0012*/ 	.short	0x0014
        /*0014*/ 	.byte	0x00, 0xf0, 0x11, 0x00


	//----- nvinfo : EIATTR_KPARAM_INFO
	.align		4
.L_133:
        /*0018*/ 	.byte	0x04, 0x17
        /*001a*/ 	.short	(.L_135 - .L_134)
.L_134:
        /*001c*/ 	.word	0x00000000
        /*0020*/ 	.short	0x0002
        /*0022*/ 	.short	0x0010
        /*0024*/ 	.byte	0x00, 0xf0, 0x11, 0x00


	//----- nvinfo : EIATTR_KPARAM_INFO
	.align		4
.L_135:
        /*0028*/ 	.byte	0x04, 0x17
        /*002a*/ 	.short	(.L_137 - .L_136)
.L_136:
        /*002c*/ 	.word	0x00000000
        /*0030*/ 	.short	0x0001
        /*0032*/ 	.short	0x0008
        /*0034*/ 	.byte	0x00, 0xf5, 0x21, 0x00


	//----- nvinfo : EIATTR_KPARAM_INFO
	.align		4
.L_137:
        /*0038*/ 	.byte	0x04, 0x17
        /*003a*/ 	.short	(.L_139 - .L_138)
.L_138:
        /*003c*/ 	.word	0x00000000
        /*0040*/ 	.short	0x0000
        /*0042*/ 	.short	0x0000
        /*0044*/ 	.byte	0x00, 0xf5, 0x21, 0x00


	//----- nvinfo : EIATTR_SPARSE_MMA_MASK
	.align		4
.L_139:
        /*0048*/ 	.byte	0x03, 0x50
        /*004a*/ 	.short	0x0000


	//----- nvinfo : EIATTR_MAXREG_COUNT
	.align		4
        /*004c*/ 	.byte	0x03, 0x1b
        /*004e*/ 	.short	0x00ff


	//----- nvinfo : EIATTR_NUM_BARRIERS
	.align		4
        /*0050*/ 	.byte	0x02, 0x4c
        /*0052*/ 	.byte	0x01
	.zero		1


	//----- nvinfo : EIATTR_MERCURY_ISA_VERSION
	.align		4
        /*0054*/ 	.byte	0x03, 0x5f
        /*0056*/ 	.short	0x0101


	//----- nvinfo : EIATTR_VRC_CTA_INIT_COUNT
	.align		4
        /*0058*/ 	.byte	0x02, 0x4a
	.zero		1
	.zero		1


	//----- nvinfo : EIATTR_EXIT_INSTR_OFFSETS
	.align		4
        /*005c*/ 	.byte	0x04, 0x1c
        /*005e*/ 	.short	(.L_141 - .L_140)


	//   ....[0]....
.L_140:
        /*0060*/ 	.word	0x00000a50


	//   ....[1]....
        /*0064*/ 	.word	0x00000b50


	//----- nvinfo : EIATTR_CRS_STACK_SIZE
	.align		4
.L_141:
        /*0068*/ 	.byte	0x04, 0x1e
        /*006a*/ 	.short	(.L_143 - .L_142)
.L_142:
        /*006c*/ 	.word	0x00000000


	//----- nvinfo : EIATTR_CBANK_PARAM_SIZE
	.align		4
.L_143:
        /*0070*/ 	.byte	0x03, 0x19
        /*0072*/ 	.short	0x0018


	//----- nvinfo : EIATTR_PARAM_CBANK
	.align		4
        /*0074*/ 	.byte	0x04, 0x0a
        /*0076*/ 	.short	(.L_145 - .L_144)
	.align		4
.L_144:
        /*0078*/ 	.word	index@(.nv.constant0._Z17left_to_rightpassPhS_ii)
        /*007c*/ 	.short	0x0380
        /*007e*/ 	.short	0x0018


	//----- nvinfo : EIATTR_SW_WAR
	.align		4
.L_145:
        /*0080*/ 	.byte	0x04, 0x36
        /*0082*/ 	.short	(.L_147 - .L_146)
.L_146:
        /*0084*/ 	.word	0x00000008
.L_147:


//--------------------- .nv.callgraph             --------------------------
	.section	.nv.callgraph,"",@"SHT_CUDA_CALLGRAPH"
	.align	4
	.sectionentsize	8
	.align		4
        /*0000*/ 	.word	0x00000000
	.align		4
        /*0004*/ 	.word	0xffffffff
	.align		4
        /*0008*/ 	.word	0x00000000
	.align		4
        /*000c*/ 	.word	0xfffffffe
	.align		4
        /*0010*/ 	.word	0x00000000
	.align		4
        /*0014*/ 	.word	0xfffffffd
	.align		4
        /*0018*/ 	.word	0x00000000
	.align		4
        /*001c*/ 	.word	0xfffffffc


//--------------------- .text._Z25kernel_distance_transformPhS_ii --------------------------
	.section	.text._Z25kernel_distance_transformPhS_ii,"ax",@progbits
	.align	128
        .global         _Z25kernel_distance_transformPhS_ii
        .type           _Z25kernel_distance_transformPhS_ii,@function
        .size           _Z25kernel_distance_transformPhS_ii,(.L_x_46 - _Z25kernel_distance_transformPhS_ii)
        .other          _Z25kernel_distance_transformPhS_ii,@"STO_CUDA_ENTRY STV_DEFAULT"
_Z25kernel_distance_transformPhS_ii:
.text._Z25kernel_distance_transformPhS_ii:
[----:B------:R-:W-:Y:S01]  /*0000*/  LDC R1, c[0x0][0x37c] ;  /* 0x0000df00ff017b82 */ /* 0x000fe20000000800 */
[----:B------:R-:W0:Y:S01]  /*0010*/  S2R R7, SR_CTAID.Y ;  /* 0x0000000000077919 */ /* 0x000e220000002600 */
[----:B------:R-:W1:Y:S01]  /*0020*/  LDCU UR4, c[0x0][0x360] ;  /* 0x00006c00ff0477ac */ /* 0x000e620008000800 */
[----:B------:R-:W0:Y:S01]  /*0030*/  S2R R0, SR_TID.Y ;  /* 0x0000000000007919 */ /* 0x000e220000002200 */
[----:B------:R-:W0:Y:S01]  /*0040*/  LDCU UR5, c[0x0][0x364] ;  /* 0x00006c80ff0577ac */ /* 0x000e220008000800 */
[----:B------:R-:W1:Y:S01]  /*0050*/  S2R R6, SR_CTAID.X ;  /* 0x0000000000067919 */ /* 0x000e620000002500 */
[----:B------:R-:W2:Y:S01]  /*0060*/  LDCU.64 UR8, c[0x0][0x390] ;  /* 0x00007200ff0877ac */ /* 0x000ea20008000a00 */
[----:B------:R-:W1:Y:S01]  /*0070*/  S2R R3, SR_TID.X ;  /* 0x0000000000037919 */ /* 0x000e620000002100 */
[----:B0-----:R-:W-:-:S05]  /*0080*/  IMAD R7, R7, UR5, R0 ;  /* 0x0000000507077c24 */ /* 0x001fca000f8e0200 */
[----:B--2---:R-:W-:Y:S01]  /*0090*/  ISETP.GE.AND P0, PT, R7, UR9, PT ;  /* 0x0000000907007c0c */ /* 0x004fe2000bf06270 */
[----:B-1----:R-:W-:-:S05]  /*00a0*/  IMAD R6, R6, UR4, R3 ;  /* 0x0000000406067c24 */ /* 0x002fca000f8e0203 */
[----:B------:R-:W-:-:S13]  /*00b0*/  ISETP.GE.OR P0, PT, R6, UR8, P0 ;  /* 0x0000000806007c0c */ /* 0x000fda0008706670 */
[----:B------:R-:W-:Y:S05]  /*00c0*/  @P0 EXIT ;  /* 0x000000000000094d */ /* 0x000fea0003800000 */
[----:B------:R-:W0:Y:S01]  /*00d0*/  LDCU.64 UR4, c[0x0][0x380] ;  /* 0x00007000ff0477ac */ /* 0x000e220008000a00 */
[----:B------:R-:W-:Y:S01]  /*00e0*/  IMAD R9, R7, UR8, R6 ;  /* 0x0000000807097c24 */ /* 0x000fe2000f8e0206 */
[----:B------:R-:W1:Y:S04]  /*00f0*/  LDCU.64 UR6, c[0x0][0x358] ;  /* 0x00006b00ff0677ac */ /* 0x000e680008000a00 */
[----:B------:R-:W-:Y:S02]  /*0100*/  SHF.R.S32.HI R0, RZ, 0x1f, R9 ;  /* 0x0000001fff007819 */ /* 0x000fe40000011409 */
[----:B0-----:R-:W-:-:S04]  /*0110*/  IADD3 R2, P0, PT, R9, UR4, RZ ;  /* 0x0000000409027c10 */ /* 0x001fc8000ff1e0ff */
[----:B------:R-:W-:-:S05]  /*0120*/  IADD3.X R3, PT, PT, R0, UR5, RZ, P0, !PT ;  /* 0x0000000500037c10 */ /* 0x000fca00087fe4ff */
[----:B-1----:R-:W2:Y:S02]  /*0130*/  LDG.E.U8 R2, desc[UR6][R2.64] ;  /* 0x0000000602027981 */ /* 0x002ea4000c1e1100 */
[----:B--2---:R-:W-:-:S13]  /*0140*/  ISETP.NE.AND P0, PT, R2, RZ, PT ;  /* 0x000000ff0200720c */ /* 0x004fda0003f05270 */
[----:B------:R-:W0:Y:S02]  /*0150*/  @!P0 LDC.64 R4, c[0x0][0x388] ;  /* 0x0000e200ff048b82 */ /* 0x000e240000000a00 */
[----:B0-----:R-:W-:-:S05]  /*0160*/  @!P0 IADD3 R4, P1, PT, R9, R4, RZ ;  /* 0x0000000409048210 */ /* 0x001fca0007f3e0ff */
[----:B------:R-:W-:-:S05]  /*0170*/  @!P0 IMAD.X R5, R0, 0x1, R5, P1 ;  /* 0x0000000100058824 */ /* 0x000fca00008e0605 */
[----:B------:R0:W-:Y:S01]  /*0180*/  @!P0 STG.E.U8 desc[UR6][R4.64], RZ ;  /* 0x000000ff04008986 */ /* 0x0001e2000c101106 */
[----:B------:R-:W-:Y:S05]  /*0190*/  @!P0 EXIT ;  /* 0x000000000000894d */ /* 0x000fea0003800000 */
[----:B------:R-:W-:Y:S01]  /*01a0*/  UISETP.GE.AND UP0, UPT, UR8, 0x1, UPT ;  /* 0x000000010800788c */ /* 0x000fe2000bf06270 */
[----:B------:R-:W-:Y:S01]  /*01b0*/  BSSY.RECONVERGENT B0, `(.L_x_0) ;  /* 0x0000021000007945 */ /* 0x000fe20003800200 */
[----:B------:R-:W-:-:S06]  /*01c0*/  UIMAD UR4, UR9, UR8, URZ ;  /* 0x00000008090472a4 */ /* 0x000fcc000f8e02ff */
[----:B0-----:R-:W-:Y:S01]  /*01d0*/  IMAD.U32 R4, RZ, RZ, UR4 ;  /* 0x00000004ff047e24 */ /* 0x001fe2000f8e00ff */
[----:B------:R-:W-:Y:S06]  /*01e0*/  BRA.U !UP0, `(.L_x_1) ;  /* 0x0000000108747547 */ /* 0x000fec000b800000 */
[----:B------:R-:W-:Y:S01]  /*01f0*/  IMAD.MOV.U32 R8, RZ, RZ, RZ ;  /* 0x000000ffff087224 */ /* 0x000fe200078e00ff */
[----:B------:R-:W0:Y:S06]  /*0200*/  LDCU.64 UR4, c[0x0][0x380] ;  /* 0x00007000ff0477ac */ /* 0x000e2c0008000a00 */
.L_x_7:
[----:B------:R-:W1:Y:S01]  /*0210*/  LDC R10, c[0x0][0x390] ;  /* 0x0000e400ff0a7b82 */ /* 0x000e620000000800 */
[----:B------:R-:W-:Y:S01]  /*0220*/  BSSY.RECONVERGENT B1, `(.L_x_2) ;  /* 0x0000015000017945 */ /* 0x000fe20003800200 */
[----:B------:R-:W-:Y:S02]  /*0230*/  IMAD.IADD R11, R7, 0x1, -R8 ;  /* 0x00000001070b7824 */ /* 0x000fe400078e0a08 */
[----:B------:R-:W-:-:S07]  /*0240*/  IMAD.MOV.U32 R5, RZ, RZ, RZ ;  /* 0x000000ffff057224 */ /* 0x000fce00078e00ff */
.L_x_6:
[----:B-1----:R-:W-:-:S05]  /*0250*/  IMAD R2, R8, R10, R5 ;  /* 0x0000000a08027224 */ /* 0x002fca00078e0205 */
[----:B0-----:R-:W-:-:S05]  /*0260*/  IADD3 R2, P0, PT, R2, UR4, RZ ;  /* 0x0000000402027c10 */ /* 0x001fca000ff1e0ff */
[----:B------:R-:W-:-:S05]  /*0270*/  IMAD.X R3, RZ, RZ, UR5, P0 ;  /* 0x00000005ff037e24 */ /* 0x000fca00080e06ff */
[----:B------:R-:W2:Y:S01]  /*0280*/  LDG.E.U8 R2, desc[UR6][R2.64] ;  /* 0x0000000602027981 */ /* 0x000ea2000c1e1100 */
[----:B------:R-:W-:Y:S01]  /*0290*/  BSSY.RECONVERGENT B2, `(.L_x_3) ;  /* 0x000000a000027945 */ /* 0x000fe20003800200 */
[----:B--2---:R-:W-:-:S13]  /*02a0*/  ISETP.NE.AND P0, PT, R2, RZ, PT ;  /* 0x000000ff0200720c */ /* 0x004fda0003f05270 */
[----:B------:R-:W-:Y:S05]  /*02b0*/  @P0 BRA `(.L_x_4) ;  /* 0x00000000001c0947 */ /* 0x000fea0003800000 */
[----:B------:R-:W-:Y:S01]  /*02c0*/  IMAD.IADD R2, R6, 0x1, -R5 ;  /* 0x0000000106027824 */ /* 0x000fe200078e0a05 */
[----:B------:R-:W-:-:S04]  /*02d0*/  IABS R3, R11 ;  /* 0x0000000b00037213 */ /* 0x000fc80000000000 */
[----:B------:R-:W-:-:S05]  /*02e0*/  IABS R2, R2 ;  /* 0x0000000200027213 */ /* 0x000fca0000000000 */
[----:B------:R-:W-:-:S05]  /*02f0*/  IMAD.IADD R3, R2, 0x1, R3 ;  /* 0x0000000102037824 */ /* 0x000fca00078e0203 */
[----:B------:R-:W-:-:S13]  /*0300*/  ISETP.NE.AND P0, PT, R3, 0x1, PT ;  /* 0x000000010300780c */ /* 0x000fda0003f05270 */
[----:B------:R-:W-:Y:S05]  /*0310*/  @!P0 BRA `(.L_x_5) ;  /* 0x0000000000448947 */ /* 0x000fea0003800000 */
[----:B------:R-:W-:-:S07]  /*0320*/  VIMNMX R4, PT, PT, R4, R3, PT ;  /* 0x0000000304047248 */ /* 0x000fce0003fe0100 */
.L_x_4:
[----:B------:R-:W-:Y:S05]  /*0330*/  BSYNC.RECONVERGENT B2 ;  /* 0x0000000000027941 */ /* 0x000fea0003800200 */
.L_x_3:
[----:B------:R-:W-:-:S05]  /*0340*/  VIADD R5, R5, 0x1 ;  /* 0x0000000105057836 */ /* 0x000fca0000000000 */
[----:B------:R-:W-:-:S13]  /*0350*/  ISETP.NE.AND P0, PT, R5, R10, PT ;  /* 0x0000000a0500720c */ /* 0x000fda0003f05270 */
[----:B------:R-:W-:Y:S05]  /*0360*/  @P0 BRA `(.L_x_6) ;  /* 0xfffffffc00b80947 */ /* 0x000fea000383ffff */
[----:B------:R-:W-:Y:S05]  /*0370*/  BSYNC.RECONVERGENT B1 ;  /* 0x0000000000017941 */ /* 0x000fea0003800200 */
.L_x_2:
[----:B------:R-:W0:Y:S01]  /*0380*/  LDCU UR8, c[0x0][0x394] ;  /* 0x00007280ff0877ac */ /* 0x000e220008000800 */
[----:B------:R-:W-:-:S05]  /*0390*/  VIADD R8, R8, 0x1 ;  /* 0x0000000108087836 */ /* 0x000fca0000000000 */
[----:B0-----:R-:W-:-:S13]  /*03a0*/  ISETP.NE.AND P0, PT, R8, UR8, PT ;  /* 0x0000000808007c0c */ /* 0x001fda000bf05270 */
[----:B------:R-:W-:Y:S05]  /*03b0*/  @P0 BRA `(.L_x_7) ;  /* 0xfffffffc00940947 */ /* 0x000fea000383ffff */
.L_x_1:
[----:B------:R-:W-:Y:S05]  /*03c0*/  BSYNC.RECONVERGENT B0 ;  /* 0x0000000000007941 */ /* 0x000fea0003800200 */
.L_x_0:
[----:B------:R-:W0:Y:S01]  /*03d0*/  LDCU.64 UR8, c[0x0][0x388] ;  /* 0x00007100ff0877ac */ /* 0x000e220008000a00 */
[----:B------:R-:W-:Y:S02]  /*03e0*/  VIMNMX R5, PT, PT, R4, 0xff, PT ;  /* 0x000000ff04057848 */ /* 0x000fe40003fe0100 */
[----:B0-----:R-:W-:-:S04]  /*03f0*/  IADD3 R2, P0, PT, R9, UR8, RZ ;  /* 0x0000000809027c10 */ /* 0x001fc8000ff1e0ff */
[----:B------:R-:W-:-:S05]  /*0400*/  IADD3.X R3, PT, PT, R0, UR9, RZ, P0, !PT ;  /* 0x0000000900037c10 */ /* 0x000fca00087fe4ff */
[----:B------:R-:W-:Y:S01]  /*0410*/  STG.E.U8 desc[UR6][R2.64], R5 ;  /* 0x0000000502007986 */ /* 0x000fe2000c101106 */
[----:B------:R-:W-:Y:S05]  /*0420*/  EXIT ;  /* 0x000000000000794d */ /* 0x000fea0003800000 */
.L_x_5:
[----:B------:R-:W0:Y:S01]  /*0430*/  LDCU.64 UR8, c[0x0][0x388] ;  /* 0x00007100ff0877ac */ /* 0x000e220008000a00 */
[----:B------:R-:W-:Y:S01]  /*0440*/  IMAD.MOV.U32 R4, RZ, RZ, 0x1 ;  /* 0x00000001ff047424 */ /* 0x000fe200078e00ff */
[----:B0-----:R-:W-:-:S04]  /*0450*/  IADD3 R2, P0, PT, R9, UR8, RZ ;  /* 0x0000000809027c10 */ /* 0x001fc8000ff1e0ff */
[----:B------:R-:W-:Y:S02]  /*0460*/  IADD3.X R3, PT, PT, R0, UR9, RZ, P0, !PT ;  /* 0x0000000900037c10 */ /* 0x000fe400087fe4ff */
[----:B------:R-:W-:-:S05]  /*0470*/  PRMT R0, R4, 0x7610, R0 ;  /* 0x0000761004007816 */ /* 0x000fca0000000000 */
[----:B------:R-:W-:Y:S01]  /*0480*/  STG.E.U8 desc[UR6][R2.64], R0 ;  /* 0x0000000002007986 */ /* 0x000fe2000c101106 */
[----:B------:R-:W-:Y:S05]  /*0490*/  EXIT ;  /* 0x000000000000794d */ /* 0x000fea0003800000 */
.L_x_8:
[----:B------:R-:W-:-:S00]  /*04a0*/  BRA `(.L_x_8) ;  /* 0xfffffffc00fc7947 */ /* 0x000fc0000383ffff */
[----:B------:R-:W-:-:S00]  /*04b0*/  NOP ;  /* 0x0000000000007918 */ /* 0x000fc00000000000 */
        /* <DEDUP_REMOVED lines=12> */
.L_x_46:


//--------------------- .text._Z12likedtresultPhS_S_S_S_ii --------------------------
	.section	.text._Z12likedtresultPhS_S_S_S_ii,"ax",@progbits
	.align	128
        .global         _Z12likedtresultPhS_S_S_S_ii
        .type           _Z12likedtresultPhS_S_S_S_ii,@function
        .size           _Z12likedtresultPhS_S_S_S_ii,(.L_x_47 - _Z12likedtresultPhS_S_S_S_ii)
        .other          _Z12likedtresultPhS_S_S_S_ii,@"STO_CUDA_ENTRY STV_DEFAULT"
_Z12likedtresultPhS_S_S_S_ii:
.text._Z12likedtresultPhS_S_S_S_ii:
[----:B------:R-:W-:Y:S01]  /*0000*/  LDC R1, c[0x0][0x37c] ;  /* 0x0000df00ff017b82 */ /* 0x000fe20000000800 */
[----:B------:R-:W0:Y:S07]  /*0010*/  S2R R3, SR_TID.X ;  /* 0x0000000000037919 */ /* 0x000e2e0000002100 */
[----:B------:R-:W0:Y:S01]  /*0020*/  S2UR UR4, SR_CTAID.X ;  /* 0x00000000000479c3 */ /* 0x000e220000002500 */
[----:B------:R-:W1:Y:S01]  /*0030*/  LDCU.128 UR8, c[0x0][0x380] ;  /* 0x00007000ff0877ac */ /* 0x000e620008000c00 */
[----:B------:R-:W2:Y:S01]  /*0040*/  S2R R5, SR_TID.Y ;  /* 0x0000000000057919 */ /* 0x000ea20000002200 */
[----:B------:R-:W3:Y:S05]  /*0050*/  LDCU.128 UR12, c[0x0][0x390] ;  /* 0x00007200ff0c77ac */ /* 0x000eea0008000c00 */
[----:B------:R-:W0:Y:S01]  /*0060*/  LDC R0, c[0x0][0x360] ;  /* 0x0000d800ff007b82 */ /* 0x000e220000000800 */
[----:B------:R-:W4:Y:S07]  /*0070*/  LDCU.64 UR6, c[0x0][0x3a0] ;  /* 0x00007400ff0677ac */ /* 0x000f2e0008000a00 */
[----:B------:R-:W2:Y:S08]  /*0080*/  S2UR UR5, SR_CTAID.Y ;  /* 0x00000000000579c3 */ /* 0x000eb00000002600 */
[----:B------:R-:W2:Y:S01]  /*0090*/  LDC R2, c[0x0][0x364] ;  /* 0x0000d900ff027b82 */ /* 0x000ea20000000800 */
[----:B0-----:R-:W-:-:S02]  /*00a0*/  IMAD R0, R0, UR4, R3 ;  /* 0x0000000400007c24 */ /* 0x001fc4000f8e0203 */
[----:B--2---:R-:W-:Y:S01]  /*00b0*/  IMAD R3, R2, UR5, R5 ;  /* 0x0000000502037c24 */ /* 0x004fe2000f8e0205 */
[----:B------:R-:W0:Y:S03]  /*00c0*/  LDCU.64 UR4, c[0x0][0x358] ;  /* 0x00006b00ff0477ac */ /* 0x000e260008000a00 */
[----:B------:R-:W-:-:S05]  /*00d0*/  IMAD R0, R3, 0x1f4, R0 ;  /* 0x000001f403007824 */ /* 0x000fca00078e0200 */
[C---:B-1----:R-:W-:Y:S02]  /*00e0*/  IADD3 R2, P0, PT, R0.reuse, UR8, RZ ;  /* 0x0000000800027c10 */ /* 0x042fe4000ff1e0ff */
[----:B------:R-:W-:Y:S02]  /*00f0*/  SHF.R.S32.HI R11, RZ, 0x1f, R0 ;  /* 0x0000001fff0b7819 */ /* 0x000fe40000011400 */
[C---:B------:R-:W-:Y:S02]  /*0100*/  IADD3 R4, P1, PT, R0.reuse, UR10, RZ ;  /* 0x0000000a00047c10 */ /* 0x040fe4000ff3e0ff */
[C---:B---3--:R-:W-:Y:S02]  /*0110*/  IADD3 R6, P2, PT, R0.reuse, UR12, RZ ;  /* 0x0000000c00067c10 */ /* 0x048fe4000ff5e0ff */
[----:B------:R-:W-:Y:S02]  /*0120*/  IADD3 R8, P3, PT, R0, UR14, RZ ;  /* 0x0000000e00087c10 */ /* 0x000fe4000ff7e0ff */
[----:B------:R-:W-:-:S02]  /*0130*/  IADD3.X R3, PT, PT, R11, UR9, RZ, P0, !PT ;  /* 0x000000090b037c10 */ /* 0x000fc400087fe4ff */
[C---:B------:R-:W-:Y:S02]  /*0140*/  IADD3.X R5, PT, PT, R11.reuse, UR11, RZ, P1, !PT ;  /* 0x0000000b0b057c10 */ /* 0x040fe40008ffe4ff */
[C---:B------:R-:W-:Y:S01]  /*0150*/  IADD3.X R7, PT, PT, R11.reuse, UR13, RZ, P2, !PT ;  /* 0x0000000d0b077c10 */ /* 0x040fe200097fe4ff */
[----:B0-----:R-:W2:Y:S01]  /*0160*/  LDG.E.U8 R2, desc[UR4][R2.64] ;  /* 0x0000000402027981 */ /* 0x001ea2000c1e1100 */
[----:B------:R-:W-:-:S03]  /*0170*/  IADD3.X R9, PT, PT, R11, UR15, RZ, P3, !PT ;  /* 0x0000000f0b097c10 */ /* 0x000fc60009ffe4ff */
[----:B------:R-:W2:Y:S04]  /*0180*/  LDG.E.U8 R4, desc[UR4][R4.64] ;  /* 0x0000000404047981 */ /* 0x000ea8000c1e1100 */
[----:B------:R-:W2:Y:S04]  /*0190*/  LDG.E.U8 R6, desc[UR4][R6.64] ;  /* 0x0000000406067981 */ /* 0x000ea8000c1e1100 */
[----:B------:R-:W3:Y:S01]  /*01a0*/  LDG.E.U8 R8, desc[UR4][R8.64] ;  /* 0x0000000408087981 */ /* 0x000ee2000c1e1100 */
[----:B----4-:R-:W-:-:S04]  /*01b0*/  IADD3 R10, P0, PT, R0, UR6, RZ ;  /* 0x00000006000a7c10 */ /* 0x010fc8000ff1e0ff */
[----:B------:R-:W-:Y:S02]  /*01c0*/  IADD3.X R11, PT, PT, R11, UR7, RZ, P0, !PT ;  /* 0x000000070b0b7c10 */ /* 0x000fe400087fe4ff */
[----:B--2---:R-:W-:-:S04]  /*01d0*/  VIMNMX3.U16x2 R3, R2, R4, R6, PT ;  /* 0x000000040203720f */ /* 0x004fc80003800206 */
[----:B---3--:R-:W-:-:S05]  /*01e0*/  VIMNMX.U16x2 R3, PT, PT, R3, R8, PT ;  /* 0x0000000803037248 */ /* 0x008fca0003fe0200 */
[----:B------:R-:W-:Y:S01]  /*01f0*/  STG.E.U8 desc[UR4][R10.64], R3 ;  /* 0x000000030a007986 */ /* 0x000fe2000c101104 */
[----:B------:R-:W-:Y:S05]  /*0200*/  EXIT ;  /* 0x000000000000794d */ /* 0x000fea0003800000 */
.L_x_9:
        /* <DEDUP_REMOVED lines=15> */
.L_x_47:


//--------------------- .text._Z14down_to_upscanPhS_ii --------------------------
	.section	.text._Z14down_to_upscanPhS_ii,"ax",@progbits
	.align	128
        .global         _Z14down_to_upscanPhS_ii
        .type           _Z14down_to_upscanPhS_ii,@function
        .size           _Z14down_to_upscanPhS_ii,(.L_x_48 - _Z14down_to_upscanPhS_ii)
        .other          _Z14down_to_upscanPhS_ii,@"STO_CUDA_ENTRY STV_DEFAULT"
_Z14down_to_upscanPhS_ii:
.text._Z14down_to_upscanPhS_ii:
[----:B------:R-:W-:Y:S01]  /*0000*/  LDC R1, c[0x0][0x37c] ;  /* 0x0000df00ff017b82 */ /* 0x000fe20000000800 */
[----:B------:R-:W0:Y:S07]  /*0010*/  S2R R3, SR_TID.X ;  /* 0x0000000000037919 */ /* 0x000e2e0000002100 */
[----:B------:R-:W-:Y:S01]  /*0020*/  S2UR UR4, SR_CTAID.Y ;  /* 0x00000000000479c3 */ /* 0x000fe20000002600 */
[----:B------:R-:W1:Y:S01]  /*0030*/  LDCU UR5, c[0x0][0x370] ;  /* 0x00006e00ff0577ac */ /* 0x000e620008000800 */
[----:B------:R-:W2:Y:S06]  /*0040*/  LDCU.64 UR8, c[0x0][0x380] ;  /* 0x00007000ff0877ac */ /* 0x000eac0008000a00 */
[----:B------:R-:W1:Y:S01]  /*0050*/  S2UR UR6, SR_CTAID.X ;  /* 0x00000000000679c3 */ /* 0x000e620000002500 */
[----:B------:R-:W3:Y:S07]  /*0060*/  LDCU.64 UR10, c[0x0][0x358] ;  /* 0x00006b00ff0a77ac */ /* 0x000eee0008000a00 */
[----:B------:R-:W0:Y:S01]  /*0070*/  LDC.64 R6, c[0x0][0x390] ;  /* 0x0000e400ff067b82 */ /* 0x000e220000000a00 */
[----:B-1----:R-:W-:-:S06]  /*0080*/  UIMAD UR4, UR4, UR5, UR6 ;  /* 0x00000005040472a4 */ /* 0x002fcc000f8e0206 */
[----:B0-----:R-:W-:-:S05]  /*0090*/  IMAD R0, R3, R6, UR4 ;  /* 0x0000000403007e24 */ /* 0x001fca000f8e0206 */
[----:B------:R-:W-:Y:S02]  /*00a0*/  SHF.R.S32.HI R8, RZ, 0x1f, R0 ;  /* 0x0000001fff087819 */ /* 0x000fe40000011400 */
[----:B--2---:R-:W-:-:S04]  /*00b0*/  IADD3 R4, P0, PT, R0, UR8, RZ ;  /* 0x0000000800047c10 */ /* 0x004fc8000ff1e0ff */
[----:B------:R-:W-:-:S06]  /*00c0*/  IADD3.X R5, PT, PT, R8, UR9, RZ, P0, !PT ;  /* 0x0000000908057c10 */ /* 0x000fcc00087fe4ff */
[----:B---3--:R-:W2:Y:S01]  /*00d0*/  LDG.E.U8 R5, desc[UR10][R4.64] ;  /* 0x0000000a04057981 */ /* 0x008ea2000c1e1100 */
[----:B------:R-:W0:Y:S01]  /*00e0*/  S2UR UR9, SR_CgaCtaId ;  /* 0x00000000000979c3 */ /* 0x000e220000008800 */
[----:B------:R-:W-:Y:S01]  /*00f0*/  UMOV UR8, 0x400 ;  /* 0x0000040000087882 */ /* 0x000fe20000000000 */
[----:B------:R-:W-:Y:S01]  /*0100*/  LOP3.LUT R2, RZ, R3, RZ, 0x33, !PT ;  /* 0x00000003ff027212 */ /* 0x000fe200078e33ff */
[----:B------:R-:W-:Y:S01]  /*0110*/  BSSY.RECONVERGENT B0, `(.L_x_10) ;  /* 0x000008b000007945 */ /* 0x000fe20003800200 */
[----:B------:R-:W-:-:S03]  /*0120*/  ISETP.NE.AND P0, PT, R7, 0x1, PT ;  /* 0x000000010700780c */ /* 0x000fc60003f05270 */
[----:B------:R-:W-:Y:S01]  /*0130*/  IMAD.IADD R2, R2, 0x1, R7 ;  /* 0x0000000102027824 */ /* 0x000fe200078e0207 */
[----:B------:R-:W-:Y:S01]  /*0140*/  ISETP.NE.OR P0, PT, R3, RZ, !P0 ;  /* 0x000000ff0300720c */ /* 0x000fe20004705670 */
[----:B0-----:R-:W-:-:S09]  /*0150*/  ULEA UR4, UR9, UR8, 0x18 ;  /* 0x0000000809047291 */ /* 0x001fd2000f8ec0ff */
[----:B--2---:R0:W-:Y:S01]  /*0160*/  STS.U8 [R2+UR4], R5 ;  /* 0x0000000502007988 */ /* 0x0041e20008000004 */
[----:B------:R-:W-:Y:S08]  /*0170*/  BAR.SYNC.DEFER_BLOCKING 0x0 ;  /* 0x0000000000007b1d */ /* 0x000ff00000010000 */
[----:B------:R-:W-:Y:S06]  /*0180*/  BAR.SYNC.DEFER_BLOCKING 0x0 ;  /* 0x0000000000007b1d */ /* 0x000fec0000010000 */
[----:B0-----:R-:W-:Y:S05]  /*0190*/  @P0 BRA `(.L_x_11) ;  /* 0x0000000800080947 */ /* 0x001fea0003800000 */
[----:B------:R-:W-:Y:S01]  /*01a0*/  VIADD R3, R7, 0xfffffffe ;  /* 0xfffffffe07037836 */ /* 0x000fe20000000000 */
[----:B------:R-:W-:-:S04]  /*01b0*/  UMOV UR5, 0x1 ;  /* 0x0000000100057882 */ /* 0x000fc80000000000 */
[----:B------:R-:W-:Y:S01]  /*01c0*/  ISETP.GE.U32.AND P0, PT, R3, 0x7, PT ;  /* 0x000000070300780c */ /* 0x000fe20003f06070 */
[----:B------:R-:W-:-:S05]  /*01d0*/  VIADD R3, R7, 0xffffffff ;  /* 0xffffffff07037836 */ /* 0x000fca0000000000 */
[----:B------:R-:W-:-:S07]  /*01e0*/  LOP3.LUT R11, R3, 0x7, RZ, 0xc0, !PT ;  /* 0x00000007030b7812 */ /* 0x000fce00078ec0ff */
[----:B------:R-:W-:Y:S05]  /*01f0*/  @!P0 BRA `(.L_x_12) ;  /* 0x0000000000d88947 */ /* 0x000fea0003800000 */
[----:B------:R-:W-:Y:S01]  /*0200*/  UIADD3 UR5, UPT, UPT, UR8, 0x4c0, URZ ;  /* 0x000004c008057890 */ /* 0x000fe2000fffe0ff */
[----:B------:R-:W-:Y:S01]  /*0210*/  LOP3.LUT R4, R3, 0xfffffff8, RZ, 0xc0, !PT ;  /* 0xfffffff803047812 */ /* 0x000fe200078ec0ff */
[----:B------:R-:W-:Y:S02]  /*0220*/  UMOV UR7, 0x4 ;  /* 0x0000000400077882 */ /* 0x000fe40000000000 */
[----:B------:R-:W-:Y:S02]  /*0230*/  ULEA UR5, UR9, UR5, 0x18 ;  /* 0x0000000509057291 */ /* 0x000fe4000f8ec0ff */
[----:B------:R-:W-:Y:S02]  /*0240*/  IMAD.MOV R4, RZ, RZ, -R4 ;  /* 0x000000ffff047224 */ /* 0x000fe400078e0a04 */
[----:B------:R-:W-:-:S03]  /*0250*/  UIADD3 UR6, UPT, UPT, UR5, 0x4, URZ ;  /* 0x0000000405067890 */ /* 0x000fc6000fffe0ff */
[----:B------:R-:W-:-:S09]  /*0260*/  UMOV UR5, UR4 ;  /* 0x0000000400057c82 */ /* 0x000fd20008000000 */
.L_x_13:
[----:B------:R-:W0:Y:S01]  /*0270*/  LDS.U8 R6, [UR5+0x1] ;  /* 0x00000105ff067984 */ /* 0x000e220008000000 */
[----:B------:R-:W-:Y:S01]  /*0280*/  VIADD R4, R4, 0x8 ;  /* 0x0000000804047836 */ /* 0x000fe20000000000 */
[----:B------:R-:W-:Y:S01]  /*0290*/  UIADD3 UR7, UPT, UPT, UR7, 0x8, URZ ;  /* 0x0000000807077890 */ /* 0x000fe2000fffe0ff */
[----:B0-----:R-:W-:-:S13]  /*02a0*/  ISETP.NE.AND P0, PT, R6, RZ, PT ;  /* 0x000000ff0600720c */ /* 0x001fda0003f05270 */
[----:B------:R-:W0:Y:S02]  /*02b0*/  @P0 LDS.U8 R5, [UR6+-0x4] ;  /* 0xfffffc06ff050984 */ /* 0x000e240008000000 */
[----:B0-----:R-:W-:-:S05]  /*02c0*/  @P0 IMAD.IADD R5, R6, 0x1, R5 ;  /* 0x0000000106050824 */ /* 0x001fca00078e0205 */
[----:B------:R-:W-:Y:S04]  /*02d0*/  @P0 STS.U8 [UR6+-0x3], R5 ;  /* 0xfffffd05ff000988 */ /* 0x000fe80008000006 */
[----:B------:R-:W0:Y:S02]  /*02e0*/  LDS.U8 R7, [UR5+0x2] ;  /* 0x00000205ff077984 */ /* 0x000e240008000000 */
        /* <DEDUP_REMOVED lines=13> */
[----:B------:R-:W-:Y:S04]  /*03c0*/  @P0 STS.U8 [UR6], R5 ;  /* 0x00000005ff000988 */ /* 0x000fe80008000006 */
[----:B------:R-:W0:Y:S02]  /*03d0*/  LDS.U8 R9, [UR5+0x5] ;  /* 0x00000505ff097984 */ /* 0x000e240008000000 */
[----:B0-----:R-:W-:-:S13]  /*03e0*/  ISETP.NE.AND P0, PT, R9, RZ, PT ;  /* 0x000000ff0900720c */ /* 0x001fda0003f05270 */
[----:B------:R-:W0:Y:S02]  /*03f0*/  @P0 LDS.U8 R6, [UR6] ;  /* 0x00000006ff060984 */ /* 0x000e240008000000 */
[----:B0-----:R-:W-:-:S05]  /*0400*/  @P0 IMAD.IADD R6, R9, 0x1, R6 ;  /* 0x0000000109060824 */ /* 0x001fca00078e0206 */
[----:B------:R-:W-:Y:S04]  /*0410*/  @P0 STS.U8 [UR6+0x1], R6 ;  /* 0x00000106ff000988 */ /* 0x000fe80008000006 */
[----:B------:R-:W0:Y:S02]  /*0420*/  LDS.U8 R10, [UR5+0x6] ;  /* 0x00000605ff0a7984 */ /* 0x000e240008000000 */
[----:B0-----:R-:W-:-:S13]  /*0430*/  ISETP.NE.AND P0, PT, R10, RZ, PT ;  /* 0x000000ff0a00720c */ /* 0x001fda0003f05270 */
[----:B------:R-:W0:Y:S02]  /*0440*/  @P0 LDS.U8 R7, [UR6+0x1] ;  /* 0x00000106ff070984 */ /* 0x000e240008000000 */
[----:B0-----:R-:W-:-:S05]  /*0450*/  @P0 IMAD.IADD R7, R10, 0x1, R7 ;  /* 0x000000010a070824 */ /* 0x001fca00078e0207 */
[----:B------:R-:W-:Y:S04]  /*0460*/  @P0 STS.U8 [UR6+0x2], R7 ;  /* 0x00000207ff000988 */ /* 0x000fe80008000006 */
[----:B------:R-:W0:Y:S02]  /*0470*/  LDS.U8 R10, [UR5+0x7] ;  /* 0x00000705ff0a7984 */ /* 0x000e240008000000 */
[----:B0-----:R-:W-:-:S13]  /*0480*/  ISETP.NE.AND P0, PT, R10, RZ, PT ;  /* 0x000000ff0a00720c */ /* 0x001fda0003f05270 */
[----:B------:R-:W0:Y:S02]  /*0490*/  @P0 LDS.U8 R5, [UR6+0x2] ;  /* 0x00000206ff050984 */ /* 0x000e240008000000 */
[----:B0-----:R-:W-:-:S05]  /*04a0*/  @P0 IMAD.IADD R5, R10, 0x1, R5 ;  /* 0x000000010a050824 */ /* 0x001fca00078e0205 */
[----:B------:R-:W-:Y:S04]  /*04b0*/  @P0 STS.U8 [UR6+0x3], R5 ;  /* 0x00000305ff000988 */ /* 0x000fe80008000006 */
[----:B------:R-:W0:Y:S01]  /*04c0*/  LDS.U8 R9, [UR5+0x8] ;  /* 0x00000805ff097984 */ /* 0x000e220008000000 */
[----:B------:R-:W-:Y:S01]  /*04d0*/  UIADD3 UR5, UPT, UPT, UR5, 0x8, URZ ;  /* 0x0000000805057890 */ /* 0x000fe2000fffe0ff */
[----:B0-----:R-:W-:-:S13]  /*04e0*/  ISETP.NE.AND P0, PT, R9, RZ, PT ;  /* 0x000000ff0900720c */ /* 0x001fda0003f05270 */
[----:B------:R-:W0:Y:S02]  /*04f0*/  @P0 LDS.U8 R6, [UR6+0x3] ;  /* 0x00000306ff060984 */ /* 0x000e240008000000 */
[----:B0-----:R-:W-:-:S05]  /*0500*/  @P0 IMAD.IADD R6, R9, 0x1, R6 ;  /* 0x0000000109060824 */ /* 0x001fca00078e0206 */
[----:B------:R0:W-:Y:S01]  /*0510*/  @P0 STS.U8 [UR6+0x4], R6 ;  /* 0x00000406ff000988 */ /* 0x0001e20008000006 */
[----:B------:R-:W-:Y:S01]  /*0520*/  ISETP.NE.AND P0, PT, R4, RZ, PT ;  /* 0x000000ff0400720c */ /* 0x000fe20003f05270 */
[----:B------:R-:W-:-:S12]  /*0530*/  UIADD3 UR6, UPT, UPT, UR6, 0x8, URZ ;  /* 0x0000000806067890 */ /* 0x000fd8000fffe0ff */
[----:B0-----:R-:W-:Y:S05]  /*0540*/  @P0 BRA `(.L_x_13) ;  /* 0xfffffffc00480947 */ /* 0x001fea000383ffff */
[----:B------:R-:W-:-:S12]  /*0550*/  UIADD3 UR5, UPT, UPT, UR7, -0x3, URZ ;  /* 0xfffffffd07057890 */ /* 0x000fd8000fffe0ff */
.L_x_12:
[----:B------:R-:W-:-:S13]  /*0560*/  ISETP.NE.AND P0, PT, R11, RZ, PT ;  /* 0x000000ff0b00720c */ /* 0x000fda0003f05270 */
[----:B------:R-:W-:Y:S05]  /*0570*/  @!P0 BRA `(.L_x_11) ;  /* 0x0000000400108947 */ /* 0x000fea0003800000 */
[----:B------:R-:W-:Y:S02]  /*0580*/  ISETP.GE.U32.AND P1, PT, R11, 0x4, PT ;  /* 0x000000040b00780c */ /* 0x000fe40003f26070 */
[----:B------:R-:W-:-:S04]  /*0590*/  LOP3.LUT R10, R3, 0x3, RZ, 0xc0, !PT ;  /* 0x00000003030a7812 */ /* 0x000fc800078ec0ff */
[----:B------:R-:W-:-:S07]  /*05a0*/  ISETP.NE.AND P0, PT, R10, RZ, PT ;  /* 0x000000ff0a00720c */ /* 0x000fce0003f05270 */
[----:B------:R-:W-:Y:S06]  /*05b0*/  @!P1 BRA `(.L_x_14) ;  /* 0x0000000000709947 */ /* 0x000fec0003800000 */
[----:B------:R-:W0:Y:S01]  /*05c0*/  S2UR UR7, SR_CgaCtaId ;  /* 0x00000000000779c3 */ /* 0x000e220000008800 */
[----:B------:R-:W-:Y:S01]  /*05d0*/  UMOV UR6, 0x400 ;  /* 0x0000040000067882 */ /* 0x000fe20000000000 */
[----:B------:R-:W-:Y:S01]  /*05e0*/  IMAD.U32 R9, RZ, RZ, UR5 ;  /* 0x00000005ff097e24 */ /* 0x000fe2000f8e00ff */
[----:B0-----:R-:W-:Y:S02]  /*05f0*/  ULEA UR12, UR7, UR6, 0x18 ;  /* 0x00000006070c7291 */ /* 0x001fe4000f8ec0ff */
[----:B------:R-:W-:-:S04]  /*0600*/  UIADD3 UR6, UPT, UPT, UR6, 0x4c0, URZ ;  /* 0x000004c006067890 */ /* 0x000fc8000fffe0ff */
[----:B------:R-:W-:-:S03]  /*0610*/  ULEA UR6, UR7, UR6, 0x18 ;  /* 0x0000000607067291 */ /* 0x000fc6000f8ec0ff */
[----:B------:R-:W0:Y:S03]  /*0620*/  LDS.U8 R5, [R9+UR12] ;  /* 0x0000000c09057984 */ /* 0x000e260008000000 */
[----:B------:R-:W-:Y:S01]  /*0630*/  IMAD.U32 R11, RZ, RZ, UR6 ;  /* 0x00000006ff0b7e24 */ /* 0x000fe2000f8e00ff */
[----:B0-----:R-:W-:-:S13]  /*0640*/  ISETP.NE.AND P1, PT, R5, RZ, PT ;  /* 0x000000ff0500720c */ /* 0x001fda0003f25270 */
[----:B------:R-:W0:Y:S02]  /*0650*/  @P1 LDS.U8 R4, [R11+UR5+-0x1] ;  /* 0xffffff050b041984 */ /* 0x000e240008000000 */
[----:B0-----:R-:W-:-:S05]  /*0660*/  @P1 IMAD.IADD R4, R5, 0x1, R4 ;  /* 0x0000000105041824 */ /* 0x001fca00078e0204 */
[----:B------:R-:W-:Y:S04]  /*0670*/  @P1 STS.U8 [R11+UR5], R4 ;  /* 0x000000040b001988 */ /* 0x000fe80008000005 */
[----:B------:R-:W0:Y:S02]  /*0680*/  LDS.U8 R6, [R9+UR12+0x1] ;  /* 0x0000010c09067984 */ /* 0x000e240008000000 */
[----:B0-----:R-:W-:-:S13]  /*0690*/  ISETP.NE.AND P1, PT, R6, RZ, PT ;  /* 0x000000ff0600720c */ /* 0x001fda0003f25270 */
[----:B------:R-:W0:Y:S02]  /*06a0*/  @P1 LDS.U8 R5, [R11+UR5] ;  /* 0x000000050b051984 */ /* 0x000e240008000000 */
[----:B0-----:R-:W-:-:S05]  /*06b0*/  @P1 IMAD.IADD R5, R6, 0x1, R5 ;  /* 0x0000000106051824 */ /* 0x001fca00078e0205 */
[----:B------:R-:W-:Y:S04]  /*06c0*/  @P1 STS.U8 [R11+UR5+0x1], R5 ;  /* 0x000001050b001988 */ /* 0x000fe80008000005 */
[----:B------:R-:W0:Y:S02]  /*06d0*/  LDS.U8 R7, [R9+UR12+0x2] ;  /* 0x0000020c09077984 */ /* 0x000e240008000000 */
[----:B0-----:R-:W-:-:S13]  /*06e0*/  ISETP.NE.AND P1, PT, R7, RZ, PT ;  /* 0x000000ff0700720c */ /* 0x001fda0003f25270 */
[----:B------:R-:W0:Y:S02]  /*06f0*/  @P1 LDS.U8 R6, [R11+UR5+0x1] ;  /* 0x000001050b061984 */ /* 0x000e240008000000 */
[----:B0-----:R-:W-:-:S05]  /*0700*/  @P1 IMAD.IADD R6, R7, 0x1, R6 ;  /* 0x0000000107061824 */ /* 0x001fca00078e0206 */
[----:B------:R-:W-:Y:S04]  /*0710*/  @P1 STS.U8 [R11+UR5+0x2], R6 ;  /* 0x000002060b001988 */ /* 0x000fe80008000005 */
[----:B------:R-:W0:Y:S02]  /*0720*/  LDS.U8 R7, [R9+UR12+0x3] ;  /* 0x0000030c09077984 */ /* 0x000e240008000000 */
[----:B0-----:R-:W-:-:S13]  /*0730*/  ISETP.NE.AND P1, PT, R7, RZ, PT ;  /* 0x000000ff0700720c */ /* 0x001fda0003f25270 */
[----:B------:R-:W0:Y:S02]  /*0740*/  @P1 LDS.U8 R4, [R11+UR5+0x2] ;  /* 0x000002050b041984 */ /* 0x000e240008000000 */
[----:B0-----:R-:W-:-:S05]  /*0750*/  @P1 IMAD.IADD R4, R7, 0x1, R4 ;  /* 0x0000000107041824 */ /* 0x001fca00078e0204 */
[----:B------:R0:W-:Y:S01]  /*0760*/  @P1 STS.U8 [R11+UR5+0x3], R4 ;  /* 0x000003040b001988 */ /* 0x0001e20008000005 */
[----:B------:R-:W-:-:S12]  /*0770*/  UIADD3 UR5, UPT, UPT, UR5, 0x4, URZ ;  /* 0x0000000405057890 */ /* 0x000fd8000fffe0ff */
.L_x_14:
[----:B------:R-:W-:Y:S05]  /*0780*/  @!P0 BRA `(.L_x_11) ;  /* 0x00000000008c8947 */ /* 0x000fea0003800000 */
[----:B------:R-:W-:Y:S02]  /*0790*/  ISETP.NE.AND P1, PT, R10, 0x1, PT ;  /* 0x000000010a00780c */ /* 0x000fe40003f25270 */
[----:B------:R-:W-:-:S04]  /*07a0*/  LOP3.LUT R3, R3, 0x1, RZ, 0xc0, !PT ;  /* 0x0000000103037812 */ /* 0x000fc800078ec0ff */
[----:B------:R-:W-:-:S07]  /*07b0*/  ISETP.NE.U32.AND P0, PT, R3, 0x1, PT ;  /* 0x000000010300780c */ /* 0x000fce0003f05070 */
[----:B------:R-:W-:Y:S06]  /*07c0*/  @!P1 BRA `(.L_x_15) ;  /* 0x0000000000489947 */ /* 0x000fec0003800000 */
[----:B------:R-:W1:Y:S01]  /*07d0*/  S2UR UR7, SR_CgaCtaId ;  /* 0x00000000000779c3 */ /* 0x000e620000008800 */
[----:B------:R-:W-:Y:S01]  /*07e0*/  UMOV UR6, 0x400 ;  /* 0x0000040000067882 */ /* 0x000fe20000000000 */
[----:B------:R-:W-:Y:S01]  /*07f0*/  IMAD.U32 R6, RZ, RZ, UR5 ;  /* 0x00000005ff067e24 */ /* 0x000fe2000f8e00ff */
[----:B-1----:R-:W-:Y:S02]  /*0800*/  ULEA UR12, UR7, UR6, 0x18 ;  /* 0x00000006070c7291 */ /* 0x002fe4000f8ec0ff */
[----:B------:R-:W-:-:S04]  /*0810*/  UIADD3 UR6, UPT, UPT, UR6, 0x4c0, URZ ;  /* 0x000004c006067890 */ /* 0x000fc8000fffe0ff */
[----:B------:R-:W-:-:S03]  /*0820*/  ULEA UR6, UR7, UR6, 0x18 ;  /* 0x0000000607067291 */ /* 0x000fc6000f8ec0ff */
[----:B0-----:R-:W0:Y:S03]  /*0830*/  LDS.U8 R4, [R6+UR12] ;  /* 0x0000000c06047984 */ /* 0x001e260008000000 */
        /* <DEDUP_REMOVED lines=9> */
[----:B------:R1:W-:Y:S01]  /*08d0*/  @P1 STS.U8 [R7+UR5+0x1], R4 ;  /* 0x0000010407001988 */ /* 0x0003e20008000005 */
[----:B------:R-:W-:-:S12]  /*08e0*/  UIADD3 UR5, UPT, UPT, UR5, 0x2, URZ ;  /* 0x0000000205057890 */ /* 0x000fd8000fffe0ff */
.L_x_15:
[----:B------:R-:W-:Y:S05]  /*08f0*/  @P0 BRA `(.L_x_11) ;  /* 0x0000000000300947 */ /* 0x000fea0003800000 */
[----:B------:R-:W2:Y:S01]  /*0900*/  S2R R5, SR_CgaCtaId ;  /* 0x0000000000057919 */ /* 0x000ea20000008800 */
[----:B01----:R-:W-:-:S04]  /*0910*/  MOV R4, 0x400 ;  /* 0x0000040000047802 */ /* 0x003fc80000000f00 */
[----:B--2---:R-:W-:-:S05]  /*0920*/  LEA R3, R5, R4, 0x18 ;  /* 0x0000000405037211 */ /* 0x004fca00078ec0ff */
[----:B------:R-:W-:-:S05]  /*0930*/  VIADD R3, R3, UR5 ;  /* 0x0000000503037c36 */ /* 0x000fca0008000000 */
[----:B------:R-:W0:Y:S02]  /*0940*/  LDS.U8 R6, [R3] ;  /* 0x0000000003067984 */ /* 0x000e240000000000 */
[----:B0-----:R-:W-:-:S13]  /*0950*/  ISETP.NE.AND P0, PT, R6, RZ, PT ;  /* 0x000000ff0600720c */ /* 0x001fda0003f05270 */
[----:B------:R-:W-:-:S05]  /*0960*/  @P0 VIADD R4, R4, 0x4c0 ;  /* 0x000004c004040836 */ /* 0x000fca0000000000 */
[----:B------:R-:W-:-:S05]  /*0970*/  @P0 LEA R4, R5, R4, 0x18 ;  /* 0x0000000405040211 */ /* 0x000fca00078ec0ff */
[----:B------:R-:W-:-:S05]  /*0980*/  @P0 VIADD R4, R4, UR5 ;  /* 0x0000000504040c36 */ /* 0x000fca0008000000 */
[----:B------:R-:W0:Y:S02]  /*0990*/  @P0 LDS.U8 R5, [R4+-0x1] ;  /* 0xffffff0004050984 */ /* 0x000e240000000000 */
[----:B0-----:R-:W-:-:S05]  /*09a0*/  @P0 IMAD.IADD R5, R6, 0x1, R5 ;  /* 0x0000000106050824 */ /* 0x001fca00078e0205 */
[----:B------:R2:W-:Y:S02]  /*09b0*/  @P0 STS.U8 [R4], R5 ;  /* 0x0000000504000388 */ /* 0x0005e40000000000 */
.L_x_11:
[----:B------:R-:W-:Y:S05]  /*09c0*/  BSYNC.RECONVERGENT B0 ;  /* 0x0000000000007941 */ /* 0x000fea0003800200 */
.L_x_10:
[----:B------:R-:W3:Y:S08]  /*09d0*/  S2UR UR6, SR_CgaCtaId ;  /* 0x00000000000679c3 */ /* 0x000ef00000008800 */
[----:B------:R-:W-:Y:S06]  /*09e0*/  BAR.SYNC.DEFER_BLOCKING 0x0 ;  /* 0x0000000000007b1d */ /* 0x000fec0000010000 */
[----:B------:R-:W-:-:S02]  /*09f0*/  UMOV UR5, 0x400 ;  /* 0x0000040000057882 */ /* 0x000fc40000000000 */
[----:B------:R-:W-:-:S04]  /*0a00*/  UIADD3 UR5, UPT, UPT, UR5, 0x4c0, URZ ;  /* 0x000004c005057890 */ /* 0x000fc8000fffe0ff */
[----:B---3--:R-:W-:Y:S01]  /*0a10*/  ULEA UR5, UR6, UR5, 0x18 ;  /* 0x0000000506057291 */ /* 0x008fe2000f8ec0ff */
[----:B------:R-:W0:Y:S08]  /*0a20*/  LDCU.64 UR6, c[0x0][0x388] ;  /* 0x00007100ff0677ac */ /* 0x000e300008000a00 */
[----:B------:R-:W3:Y:S01]  /*0a30*/  LDS.U8 R3, [R2+UR5] ;  /* 0x0000000502037984 */ /* 0x000ee20008000000 */
[----:B012---:R-:W-:-:S04]  /*0a40*/  IADD3 R4, P0, PT, R0, UR6, RZ ;  /* 0x0000000600047c10 */ /* 0x007fc8000ff1e0ff */
[----:B------:R-:W-:-:S05]  /*0a50*/  IADD3.X R5, PT, PT, R8, UR7, RZ, P0, !PT ;  /* 0x0000000708057c10 */ /* 0x000fca00087fe4ff */
[----:B---3--:R-:W-:Y:S01]  /*0a60*/  STG.E.U8 desc[UR10][R4.64], R3 ;  /* 0x0000000304007986 */ /* 0x008fe2000c10110a */
[----:B------:R-:W-:Y:S05]  /*0a70*/  EXIT ;  /* 0x000000000000794d */ /* 0x000fea0003800000 */
.L_x_16:
        /* <DEDUP_REMOVED lines=16> */
.L_x_48:


//--------------------- .text._Z14up_to_downscanPhS_ii --------------------------
	.section	.text._Z14up_to_downscanPhS_ii,"ax",@progbits
	.align	128
        .global         _Z14up_to_downscanPhS_ii
        .type           _Z14up_to_downscanPhS_ii,@function
        .size           _Z14up_to_downscanPhS_ii,(.L_x_49 - _Z14up_to_downscanPhS_ii)
        .other          _Z14up_to_downscanPhS_ii,@"STO_CUDA_ENTRY STV_DEFAULT"
_Z14up_to_downscanPhS_ii:
.text._Z14up_to_downscanPhS_ii:
[----:B------:R-:W-:Y:S01]  /*0000*/  LDC R1, c[0x0][0x37c] ;  /* 0x0000df00ff017b82 */ /* 0x000fe20000000800 */
[----:B------:R-:W0:Y:S07]  /*0010*/  S2R R0, SR_TID.X ;  /* 0x0000000000007919 */ /* 0x000e2e0000002100 */
[----:B------:R-:W-:Y:S01]  /*0020*/  S2UR UR4, SR_CTAID.Y ;  /* 0x00000000000479c3 */ /* 0x000fe20000002600 */
[----:B------:R-:W1:Y:S01]  /*0030*/  LDCU UR5, c[0x0][0x370] ;  /* 0x00006e00ff0577ac */ /* 0x000e620008000800 */
[----:B------:R-:W2:Y:S06]  /*0040*/  LDCU.64 UR8, c[0x0][0x380] ;  /* 0x00007000ff0877ac */ /* 0x000eac0008000a00 */
[----:B------:R-:W1:Y:S01]  /*0050*/  S2UR UR6, SR_CTAID.X ;  /* 0x00000000000679c3 */ /* 0x000e620000002500 */
[----:B------:R-:W3:Y:S07]  /*0060*/  LDCU.64 UR10, c[0x0][0x358] ;  /* 0x00006b00ff0a77ac */ /* 0x000eee0008000a00 */
[----:B------:R-:W0:Y:S01]  /*0070*/  LDC R3, c[0x0][0x390] ;  /* 0x0000e400ff037b82 */ /* 0x000e220000000800 */
[----:B-1----:R-:W-:-:S06]  /*0080*/  UIMAD UR4, UR4, UR5, UR6 ;  /* 0x00000005040472a4 */ /* 0x002fcc000f8e0206 */
[----:B0-----:R-:W-:Y:S02]  /*0090*/  IMAD R2, R0, R3, UR4 ;  /* 0x0000000400027e24 */ /* 0x001fe4000f8e0203 */
[----:B------:R-:W0:Y:S03]  /*00a0*/  LDC R3, c[0x0][0x394] ;  /* 0x0000e500ff037b82 */ /* 0x000e260000000800 */
[----:B------:R-:W-:Y:S02]  /*00b0*/  SHF.R.S32.HI R8, RZ, 0x1f, R2 ;  /* 0x0000001fff087819 */ /* 0x000fe40000011402 */
[----:B--2---:R-:W-:-:S04]  /*00c0*/  IADD3 R4, P0, PT, R2, UR8, RZ ;  /* 0x0000000802047c10 */ /* 0x004fc8000ff1e0ff */
[----:B------:R-:W-:-:S06]  /*00d0*/  IADD3.X R5, PT, PT, R8, UR9, RZ, P0, !PT ;  /* 0x0000000908057c10 */ /* 0x000fcc00087fe4ff */
[----:B---3--:R-:W2:Y:S01]  /*00e0*/  LDG.E.U8 R5, desc[UR10][R4.64] ;  /* 0x0000000a04057981 */ /* 0x008ea2000c1e1100 */
[----:B------:R-:W1:Y:S01]  /*00f0*/  S2UR UR9, SR_CgaCtaId ;  /* 0x00000000000979c3 */ /* 0x000e620000008800 */
[----:B------:R-:W-:Y:S01]  /*0100*/  UMOV UR8, 0x400 ;  /* 0x0000040000087882 */ /* 0x000fe20000000000 */
[----:B------:R-:W-:Y:S01]  /*0110*/  BSSY.RECONVERGENT B0, `(.L_x_17) ;  /* 0x0000089000007945 */ /* 0x000fe20003800200 */
[----:B0-----:R-:W-:-:S04]  /*0120*/  ISETP.NE.AND P0, PT, R3, 0x1, PT ;  /* 0x000000010300780c */ /* 0x001fc80003f05270 */
[----:B------:R-:W-:Y:S01]  /*0130*/  ISETP.NE.OR P0, PT, R0, RZ, !P0 ;  /* 0x000000ff0000720c */ /* 0x000fe20004705670 */
[----:B-1----:R-:W-:-:S09]  /*0140*/  ULEA UR4, UR9, UR8, 0x18 ;  /* 0x0000000809047291 */ /* 0x002fd2000f8ec0ff */
[----:B--2---:R0:W-:Y:S01]  /*0150*/  STS.U8 [R0+UR4], R5 ;  /* 0x0000000500007988 */ /* 0x0041e20008000004 */
[----:B------:R-:W-:Y:S06]  /*0160*/  BAR.SYNC.DEFER_BLOCKING 0x0 ;  /* 0x0000000000007b1d */ /* 0x000fec0000010000 */
[----:B------:R-:W-:Y:S05]  /*0170*/  @P0 BRA `(.L_x_18) ;  /* 0x0000000800080947 */ /* 0x000fea0003800000 */
[C---:B------:R-:W-:Y:S01]  /*0180*/  VIADD R4, R3.reuse, 0xfffffffe ;  /* 0xfffffffe03047836 */ /* 0x040fe20000000000 */
[----:B------:R-:W-:Y:S01]  /*0190*/  UMOV UR5, 0x1 ;  /* 0x0000000100057882 */ /* 0x000fe20000000000 */
[----:B------:R-:W-:-:S03]  /*01a0*/  VIADD R3, R3, 0xffffffff ;  /* 0xffffffff03037836 */ /* 0x000fc60000000000 */
[----:B------:R-:W-:Y:S02]  /*01b0*/  ISETP.GE.U32.AND P0, PT, R4, 0x7, PT ;  /* 0x000000070400780c */ /* 0x000fe40003f06070 */
[----:B------:R-:W-:-:S11]  /*01c0*/  LOP3.LUT R11, R3, 0x7, RZ, 0xc0, !PT ;  /* 0x00000007030b7812 */ /* 0x000fd600078ec0ff */
        /* <DEDUP_REMOVED lines=8> */
.L_x_20:
[----:B------:R-:W1:Y:S01]  /*0250*/  LDS.U8 R6, [UR5+0x1] ;  /* 0x00000105ff067984 */ /* 0x000e620008000000 */
[----:B------:R-:W-:Y:S01]  /*0260*/  VIADD R4, R4, 0x8 ;  /* 0x0000000804047836 */ /* 0x000fe20000000000 */
[----:B------:R-:W-:Y:S01]  /*0270*/  UIADD3 UR7, UPT, UPT, UR7, 0x8, URZ ;  /* 0x0000000807077890 */ /* 0x000fe2000fffe0ff */
[----:B-1----:R-:W-:-:S13]  /*0280*/  ISETP.NE.AND P0, PT, R6, RZ, PT ;  /* 0x000000ff0600720c */ /* 0x002fda0003f05270 */
[----:B0-----:R-:W0:Y:S02]  /*0290*/  @P0 LDS.U8 R5, [UR6+-0x4] ;  /* 0xfffffc06ff050984 */ /* 0x001e240008000000 */
        /* <DEDUP_REMOVED lines=40> */
[----:B-1----:R-:W-:Y:S05]  /*0520*/  @P0 BRA `(.L_x_20) ;  /* 0xfffffffc00480947 */ /* 0x002fea000383ffff */
[----:B------:R-:W-:-:S12]  /*0530*/  UIADD3 UR5, UPT, UPT, UR7, -0x3, URZ ;  /* 0xfffffffd07057890 */ /* 0x000fd8000fffe0ff */
.L_x_19:
[----:B------:R-:W-:-:S13]  /*0540*/  ISETP.NE.AND P0, PT, R11, RZ, PT ;  /* 0x000000ff0b00720c */ /* 0x000fda0003f05270 */
[----:B------:R-:W-:Y:S05]  /*0550*/  @!P0 BRA `(.L_x_18) ;  /* 0x0000000400108947 */ /* 0x000fea0003800000 */
[----:B------:R-:W-:Y:S02]  /*0560*/  ISETP.GE.U32.AND P1, PT, R11, 0x4, PT ;  /* 0x000000040b00780c */ /* 0x000fe40003f26070 */
[----:B------:R-:W-:-:S04]  /*0570*/  LOP3.LUT R10, R3, 0x3, RZ, 0xc0, !PT ;  /* 0x00000003030a7812 */ /* 0x000fc800078ec0ff */
[----:B------:R-:W-:-:S07]  /*0580*/  ISETP.NE.AND P0, PT, R10, RZ, PT ;  /* 0x000000ff0a00720c */ /* 0x000fce0003f05270 */
        /* <DEDUP_REMOVED lines=29> */
.L_x_21:
[----:B------:R-:W-:Y:S05]  /*0760*/  @!P0 BRA `(.L_x_18) ;  /* 0x00000000008c8947 */ /* 0x000fea0003800000 */
[----:B------:R-:W-:Y:S02]  /*0770*/  ISETP.NE.AND P1, PT, R10, 0x1, PT ;  /* 0x000000010a00780c */ /* 0x000fe40003f25270 */
[----:B------:R-:W-:-:S04]  /*0780*/  LOP3.LUT R3, R3, 0x1, RZ, 0xc0, !PT ;  /* 0x0000000103037812 */ /* 0x000fc800078ec0ff */
[----:B------:R-:W-:-:S07]  /*0790*/  ISETP.NE.U32.AND P0, PT, R3, 0x1, PT ;  /* 0x000000010300780c */ /* 0x000fce0003f05070 */
[----:B------:R-:W-:Y:S06]  /*07a0*/  @!P1 BRA `(.L_x_22) ;  /* 0x0000000000489947 */ /* 0x000fec0003800000 */
[----:B------:R-:W2:Y:S01]  /*07b0*/  S2UR UR7, SR_CgaCtaId ;  /* 0x00000000000779c3 */ /* 0x000ea20000008800 */
[----:B------:R-:W-:Y:S01]  /*07c0*/  UMOV UR6, 0x400 ;  /* 0x0000040000067882 */ /* 0x000fe20000000000 */
[----:B------:R-:W-:Y:S01]  /*07d0*/  IMAD.U32 R6, RZ, RZ, UR5 ;  /* 0x00000005ff067e24 */ /* 0x000fe2000f8e00ff */
[----:B--2---:R-:W-:Y:S02]  /*07e0*/  ULEA UR12, UR7, UR6, 0x18 ;  /* 0x00000006070c7291 */ /* 0x004fe4000f8ec0ff */
[----:B------:R-:W-:-:S04]  /*07f0*/  UIADD3 UR6, UPT, UPT, UR6, 0x4c0, URZ ;  /* 0x000004c006067890 */ /* 0x000fc8000fffe0ff */
[----:B------:R-:W-:-:S03]  /*0800*/  ULEA UR6, UR7, UR6, 0x18 ;  /* 0x0000000607067291 */ /* 0x000fc6000f8ec0ff */
[----:B-1----:R-:W1:Y:S03]  /*0810*/  LDS.U8 R4, [R6+UR12] ;  /* 0x0000000c06047984 */ /* 0x002e660008000000 */
[----:B------:R-:W-:Y:S01]  /*0820*/  IMAD.U32 R7, RZ, RZ, UR6 ;  /* 0x00000006ff077e24 */ /* 0x000fe2000f8e00ff */
[----:B-1----:R-:W-:-:S13]  /*0830*/  ISETP.NE.AND P1, PT, R4, RZ, PT ;  /* 0x000000ff0400720c */ /* 0x002fda0003f25270 */
[----:B------:R-:W1:Y:S02]  /*0840*/  @P1 LDS.U8 R3, [R7+UR5+-0x1] ;  /* 0xffffff0507031984 */ /* 0x000e640008000000 */
[----:B-1----:R-:W-:-:S05]  /*0850*/  @P1 IMAD.IADD R3, R4, 0x1, R3 ;  /* 0x0000000104031824 */ /* 0x002fca00078e0203 */
[----:B------:R-:W-:Y:S04]  /*0860*/  @P1 STS.U8 [R7+UR5], R3 ;  /* 0x0000000307001988 */ /* 0x000fe80008000005 */
[----:B0-----:R-:W0:Y:S02]  /*0870*/  LDS.U8 R5, [R6+UR12+0x1] ;  /* 0x0000010c06057984 */ /* 0x001e240008000000 */
[----:B0-----:R-:W-:-:S13]  /*0880*/  ISETP.NE.AND P1, PT, R5, RZ, PT ;  /* 0x000000ff0500720c */ /* 0x001fda0003f25270 */
[----:B------:R-:W0:Y:S02]  /*0890*/  @P1 LDS.U8 R4, [R7+UR5] ;  /* 0x0000000507041984 */ /* 0x000e240008000000 */
[----:B0-----:R-:W-:-:S05]  /*08a0*/  @P1 IMAD.IADD R4, R5, 0x1, R4 ;  /* 0x0000000105041824 */ /* 0x001fca00078e0204 */
[----:B------:R2:W-:Y:S01]  /*08b0*/  @P1 STS.U8 [R7+UR5+0x1], R4 ;  /* 0x0000010407001988 */ /* 0x0005e20008000005 */
[----:B------:R-:W-:-:S12]  /*08c0*/  UIADD3 UR5, UPT, UPT, UR5, 0x2, URZ ;  /* 0x0000000205057890 */ /* 0x000fd8000fffe0ff */
.L_x_22:
[----:B------:R-:W-:Y:S05]  /*08d0*/  @P0 BRA `(.L_x_18) ;  /* 0x0000000000300947 */ /* 0x000fea0003800000 */
[----:B0-----:R-:W0:Y:S01]  /*08e0*/  S2R R5, SR_CgaCtaId ;  /* 0x0000000000057919 */ /* 0x001e220000008800 */
[----:B-12---:R-:W-:-:S04]  /*08f0*/  MOV R4, 0x400 ;  /* 0x0000040000047802 */ /* 0x006fc80000000f00 */
[----:B0-----:R-:W-:-:S05]  /*0900*/  LEA R3, R5, R4, 0x18 ;  /* 0x0000000405037211 */ /* 0x001fca00078ec0ff */
        /* <DEDUP_REMOVED lines=9> */
.L_x_18:
[----:B------:R-:W-:Y:S05]  /*09a0*/  BSYNC.RECONVERGENT B0 ;  /* 0x0000000000007941 */ /* 0x000fea0003800200 */
.L_x_17:
[----:B------:R-:W4:Y:S08]  /*09b0*/  S2UR UR6, SR_CgaCtaId ;  /* 0x00000000000679c3 */ /* 0x000f300000008800 */
[----:B------:R-:W-:Y:S06]  /*09c0*/  BAR.SYNC.DEFER_BLOCKING 0x0 ;  /* 0x0000000000007b1d */ /* 0x000fec0000010000 */
[----:B------:R-:W-:-:S02]  /*09d0*/  UMOV UR5, 0x400 ;  /* 0x0000040000057882 */ /* 0x000fc40000000000 */
[----:B------:R-:W-:-:S04]  /*09e0*/  UIADD3 UR5, UPT, UPT, UR5, 0x4c0, URZ ;  /* 0x000004c005057890 */ /* 0x000fc8000fffe0ff */
[----:B----4-:R-:W-:Y:S01]  /*09f0*/  ULEA UR5, UR6, UR5, 0x18 ;  /* 0x0000000506057291 */ /* 0x010fe2000f8ec0ff */
[----:B------:R-:W4:Y:S08]  /*0a00*/  LDCU.64 UR6, c[0x0][0x388] ;  /* 0x00007100ff0677ac */ /* 0x000f300008000a00 */
[----:B0--3--:R-:W0:Y:S01]  /*0a10*/  LDS.U8 R5, [R0+UR5] ;  /* 0x0000000500057984 */ /* 0x009e220008000000 */
[----:B----4-:R-:W-:-:S04]  /*0a20*/  IADD3 R2, P0, PT, R2, UR6, RZ ;  /* 0x0000000602027c10 */ /* 0x010fc8000ff1e0ff */
[----:B------:R-:W-:-:S05]  /*0a30*/  IADD3.X R3, PT, PT, R8, UR7, RZ, P0, !PT ;  /* 0x0000000708037c10 */ /* 0x000fca00087fe4ff */
[----:B0-----:R-:W-:Y:S01]  /*0a40*/  STG.E.U8 desc[UR10][R2.64], R5 ;  /* 0x0000000502007986 */ /* 0x001fe2000c10110a */
[----:B------:R-:W-:Y:S05]  /*0a50*/  EXIT ;  /* 0x000000000000794d */ /* 0x000fea0003800000 */
.L_x_23:
        /* <DEDUP_REMOVED lines=10> */
.L_x_49:


//--------------------- .text._Z17right_to_leftpassPhS_ii --------------------------
	.section	.text._Z17right_to_leftpassPhS_ii,"ax",@progbits
	.align	128
        .global         _Z17right_to_leftpassPhS_ii
        .type           _Z17right_to_leftpassPhS_ii,@function
        .size           _Z17right_to_leftpassPhS_ii,(.L_x_50 - _Z17right_to_leftpassPhS_ii)
        .other          _Z17right_to_leftpassPhS_ii,@"STO_CUDA_ENTRY STV_DEFAULT"
_Z17right_to_leftpassPhS_ii:
.text._Z17right_to_leftpassPhS_ii:
[----:B------:R-:W-:Y:S01]  /*0000*/  LDC R1, c[0x0][0x37c] ;  /* 0x0000df00ff017b82 */ /* 0x000fe20000000800 */
[----:B------:R-:W0:Y:S07]  /*0010*/  S2R R0, SR_TID.X ;  /* 0x0000000000007919 */ /* 0x000e2e0000002100 */
[----:B------:R-:W0:Y:S01]  /*0020*/  LDC R9, c[0x0][0x390] ;  /* 0x0000e400ff097b82 */ /* 0x000e220000000800 */
[----:B------:R-:W1:Y:S01]  /*0030*/  LDCU.64 UR8, c[0x0][0x358] ;  /* 0x00006b00ff0877ac */ /* 0x000e620008000a00 */
[----:B------:R-:W-:Y:S01]  /*0040*/  BSSY.RECONVERGENT B0, `(.L_x_24) ;  /* 0x0000014000007945 */ /* 0x000fe20003800200 */
[----:B------:R-:W2:Y:S01]  /*0050*/  LDCU.64 UR4, c[0x0][0x380] ;  /* 0x00007000ff0477ac */ /* 0x000ea20008000a00 */
[----:B0-----:R-:W-:-:S13]  /*0060*/  ISETP.GE.AND P0, PT, R0, R9, PT ;  /* 0x000000090000720c */ /* 0x001fda0003f06270 */
[----:B-12---:R-:W-:Y:S05]  /*0070*/  @P0 BRA `(.L_x_25) ;  /* 0x0000000000400947 */ /* 0x006fea0003800000 */
[----:B------:R-:W0:Y:S01]  /*0080*/  S2R R3, SR_CgaCtaId ;  /* 0x0000000000037919 */ /* 0x000e220000008800 */
[----:B------:R-:W1:Y:S01]  /*0090*/  LDC R8, c[0x0][0x360] ;  /* 0x0000d800ff087b82 */ /* 0x000e620000000800 */
[----:B------:R-:W-:Y:S01]  /*00a0*/  MOV R2, 0x400 ;  /* 0x0000040000027802 */ /* 0x000fe20000000f00 */
[----:B------:R-:W-:Y:S01]  /*00b0*/  IMAD.MOV.U32 R5, RZ, RZ, R0 ;  /* 0x000000ffff057224 */ /* 0x000fe200078e0000 */
[----:B------:R-:W2:Y:S02]  /*00c0*/  S2R R6, SR_CTAID.Y ;  /* 0x0000000000067919 */ /* 0x000ea40000002600 */
[----:B0-----:R-:W-:-:S07]  /*00d0*/  LEA R4, R3, R2, 0x18 ;  /* 0x0000000203047211 */ /* 0x001fce00078ec0ff */
.L_x_26:
[----:B--2---:R-:W-:-:S05]  /*00e0*/  IMAD R3, R6, R9, R5 ;  /* 0x0000000906037224 */ /* 0x004fca00078e0205 */
[----:B0-----:R-:W-:-:S04]  /*00f0*/  IADD3 R2, P0, PT, R3, UR4, RZ ;  /* 0x0000000403027c10 */ /* 0x001fc8000ff1e0ff */
[----:B------:R-:W-:-:S05]  /*0100*/  LEA.HI.X.SX32 R3, R3, UR5, 0x1, P0 ;  /* 0x0000000503037c11 */ /* 0x000fca00080f0eff */
[----:B------:R-:W2:Y:S01]  /*0110*/  LDG.E.U8 R2, desc[UR8][R2.64] ;  /* 0x0000000802027981 */ /* 0x000ea2000c1e1100 */
[----:B------:R-:W-:Y:S01]  /*0120*/  LOP3.LUT R7, RZ, R5, RZ, 0x33, !PT ;  /* 0x00000005ff077212 */ /* 0x000fe200078e33ff */
[----:B-1----:R-:W-:-:S03]  /*0130*/  IMAD.IADD R5, R8, 0x1, R5 ;  /* 0x0000000108057824 */ /* 0x002fc600078e0205 */
[-C--:B------:R-:W-:Y:S02]  /*0140*/  IADD3 R7, PT, PT, R4, R9.reuse, R7 ;  /* 0x0000000904077210 */ /* 0x080fe40007ffe007 */
[----:B------:R-:W-:-:S03]  /*0150*/  ISETP.GE.AND P0, PT, R5, R9, PT ;  /* 0x000000090500720c */ /* 0x000fc60003f06270 */
[----:B--2---:R0:W-:Y:S10]  /*0160*/  STS.U8 [R7], R2 ;  /* 0x0000000207007388 */ /* 0x0041f40000000000 */
[----:B------:R-:W-:Y:S05]  /*0170*/  @!P0 BRA `(.L_x_26) ;  /* 0xfffffffc00d88947 */ /* 0x000fea000383ffff */
.L_x_25:
[----:B------:R-:W-:Y:S05]  /*0180*/  BSYNC.RECONVERGENT B0 ;  /* 0x0000000000007941 */ /* 0x000fea0003800200 */
.L_x_24:
[----:B------:R-:W-:Y:S01]  /*0190*/  BAR.SYNC.DEFER_BLOCKING 0x0 ;  /* 0x0000000000007b1d */ /* 0x000fe20000010000 */
[----:B------:R-:W-:-:S04]  /*01a0*/  ISETP.NE.AND P0, PT, R9, 0x1, PT ;  /* 0x000000010900780c */ /* 0x000fc80003f05270 */
[----:B------:R-:W-:Y:S01]  /*01b0*/  ISETP.NE.OR P0, PT, R0, RZ, !P0 ;  /* 0x000000ff0000720c */ /* 0x000fe20004705670 */
[----:B------:R-:W-:-:S12]  /*01c0*/  BSSY.RECONVERGENT B0, `(.L_x_27) ;  /* 0x0000086000007945 */ /* 0x000fd80003800200 */
[----:B------:R-:W-:Y:S05]  /*01d0*/  @P0 BRA `(.L_x_28) ;  /* 0x0000000800100947 */ /* 0x000fea0003800000 */
[----:B0-----:R-:W-:Y:S01]  /*01e0*/  VIADD R2, R9, 0xfffffffe ;  /* 0xfffffffe09027836 */ /* 0x001fe20000000000 */
[----:B------:R-:W-:-:S04]  /*01f0*/  UMOV UR4, 0x1 ;  /* 0x0000000100047882 */ /* 0x000fc80000000000 */
[----:B------:R-:W-:Y:S01]  /*0200*/  ISETP.GE.U32.AND P0, PT, R2, 0x7, PT ;  /* 0x000000070200780c */ /* 0x000fe20003f06070 */
[----:B------:R-:W-:-:S05]  /*0210*/  VIADD R2, R9, 0xffffffff ;  /* 0xffffffff09027836 */ /* 0x000fca0000000000 */
[----:B------:R-:W-:-:S07]  /*0220*/  LOP3.LUT R9, R2, 0x7, RZ, 0xc0, !PT ;  /* 0x0000000702097812 */ /* 0x000fce00078ec0ff */
[----:B------:R-:W-:Y:S05]  /*0230*/  @!P0 BRA `(.L_x_29) ;  /* 0x0000000000e08947 */ /* 0x000fea0003800000 */
[----:B------:R-:W0:Y:S01]  /*0240*/  S2UR UR6, SR_CgaCtaId ;  /* 0x00000000000679c3 */ /* 0x000e220000008800 */
[----:B------:R-:W-:Y:S01]  /*0250*/  UMOV UR5, 0x400 ;  /* 0x0000040000057882 */ /* 0x000fe20000000000 */
[----:B------:R-:W-:Y:S01]  /*0260*/  LOP3.LUT R3, R2, 0xfffffff8, RZ, 0xc0, !PT ;  /* 0xfffffff802037812 */ /* 0x000fe200078ec0ff */
[----:B------:R-:W-:-:S04]  /*0270*/  UIADD3 UR4, UPT, UPT, UR5, 0x1f4, URZ ;  /* 0x000001f405047890 */ /* 0x000fc8000fffe0ff */
[----:B------:R-:W-:Y:S01]  /*0280*/  IMAD.MOV R3, RZ, RZ, -R3 ;  /* 0x000000ffff037224 */ /* 0x000fe200078e0a03 */
[----:B0-----:R-:W-:Y:S02]  /*0290*/  ULEA UR4, UR6, UR4, 0x18 ;  /* 0x0000000406047291 */ /* 0x001fe4000f8ec0ff */
[----:B------:R-:W-:Y:S02]  /*02a0*/  ULEA UR5, UR6, UR5, 0x18 ;  /* 0x0000000506057291 */ /* 0x000fe4000f8ec0ff */
[----:B------:R-:W-:Y:S01]  /*02b0*/  UIADD3 UR4, UPT, UPT, UR4, 0x4, URZ ;  /* 0x0000000404047890 */ /* 0x000fe2000fffe0ff */
[----:B------:R-:W-:-:S11]  /*02c0*/  UMOV UR6, 0x4 ;  /* 0x0000000400067882 */ /* 0x000fd60000000000 */
.L_x_30:
        /* <DEDUP_REMOVED lines=47> */
.L_x_29:
        /* <DEDUP_REMOVED lines=34> */
.L_x_31:
        /* <DEDUP_REMOVED lines=23> */
.L_x_32:
        /* <DEDUP_REMOVED lines=13> */
.L_x_28:
[----:B------:R-:W-:Y:S05]  /*0a20*/  BSYNC.RECONVERGENT B0 ;  /* 0x0000000000007941 */ /* 0x000fea0003800200 */
.L_x_27:
[----:B------:R-:W3:Y:S01]  /*0a30*/  LDCU UR5, c[0x0][0x390] ;  /* 0x00007200ff0577ac */ /* 0x000ee20008000800 */
[----:B------:R-:W-:Y:S01]  /*0a40*/  BAR.SYNC.DEFER_BLOCKING 0x0 ;  /* 0x0000000000007b1d */ /* 0x000fe20000010000 */
[----:B---3--:R-:W-:-:S13]  /*0a50*/  ISETP.GE.AND P0, PT, R0, UR5, PT ;  /* 0x0000000500007c0c */ /* 0x008fda000bf06270 */
[----:B------:R-:W-:Y:S05]  /*0a60*/  @P0 EXIT ;  /* 0x000000000000094d */ /* 0x000fea0003800000 */
[----:B012---:R-:W0:Y:S01]  /*0a70*/  S2R R3, SR_CgaCtaId ;  /* 0x0000000000037919 */ /* 0x007e220000008800 */
[----:B------:R-:W-:Y:S01]  /*0a80*/  MOV R2, 0x400 ;  /* 0x0000040000027802 */ /* 0x000fe20000000f00 */
[----:B------:R-:W1:Y:S01]  /*0a90*/  LDCU UR4, c[0x0][0x360] ;  /* 0x00006c00ff0477ac */ /* 0x000e620008000800 */
[----:B------:R-:W2:Y:S03]  /*0aa0*/  S2R R7, SR_CTAID.Y ;  /* 0x0000000000077919 */ /* 0x000ea60000002600 */
[----:B------:R-:W-:Y:S01]  /*0ab0*/  VIADD R2, R2, 0x1f4 ;  /* 0x000001f402027836 */ /* 0x000fe20000000000 */
[----:B------:R-:W3:Y:S04]  /*0ac0*/  LDCU.64 UR6, c[0x0][0x388] ;  /* 0x00007100ff0677ac */ /* 0x000ee80008000a00 */
[----:B01-3--:R-:W-:-:S07]  /*0ad0*/  LEA R9, R3, R2, 0x18 ;  /* 0x0000000203097211 */ /* 0x00bfce00078ec0ff */
.L_x_33:
[----:B0-----:R-:W-:Y:S01]  /*0ae0*/  LOP3.LUT R2, RZ, R0, RZ, 0x33, !PT ;  /* 0x00000000ff027212 */ /* 0x001fe200078e33ff */
[----:B--2---:R-:W-:Y:S02]  /*0af0*/  IMAD R3, R7, UR5, R0 ;  /* 0x0000000507037c24 */ /* 0x004fe4000f8e0200 */
[----:B------:R-:W-:Y:S01]  /*0b00*/  VIADD R0, R0, UR4 ;  /* 0x0000000400007c36 */ /* 0x000fe20008000000 */
[----:B------:R-:W-:Y:S02]  /*0b10*/  IADD3 R4, PT, PT, R9, UR5, R2 ;  /* 0x0000000509047c10 */ /* 0x000fe4000fffe002 */
[----:B------:R-:W-:-:S03]  /*0b20*/  IADD3 R2, P0, PT, R3, UR6, RZ ;  /* 0x0000000603027c10 */ /* 0x000fc6000ff1e0ff */
[----:B------:R-:W0:Y:S01]  /*0b30*/  LDS.U8 R5, [R4] ;  /* 0x0000000004057984 */ /* 0x000e220000000000 */
[----:B------:R-:W-:Y:S02]  /*0b40*/  LEA.HI.X.SX32 R3, R3, UR7, 0x1, P0 ;  /* 0x0000000703037c11 */ /* 0x000fe400080f0eff */
[----:B------:R-:W-:-:S03]  /*0b50*/  ISETP.GE.AND P0, PT, R0, UR5, PT ;  /* 0x0000000500007c0c */ /* 0x000fc6000bf06270 */
[----:B0-----:R0:W-:Y:S10]  /*0b60*/  STG.E.U8 desc[UR8][R2.64], R5 ;  /* 0x0000000502007986 */ /* 0x0011f4000c101108 */
[----:B------:R-:W-:Y:S05]  /*0b70*/  @!P0 BRA `(.L_x_33) ;  /* 0xfffffffc00d88947 */ /* 0x000fea000383ffff */
[----:B------:R-:W-:Y:S05]  /*0b80*/  EXIT ;  /* 0x000000000000794d */ /* 0x000fea0003800000 */
.L_x_34:
        /* <DEDUP_REMOVED lines=15> */
.L_x_50:


//--------------------- .text._Z17left_to_rightpassPhS_ii --------------------------
	.section	.text._Z17left_to_rightpassPhS_ii,"ax",@progbits
	.align	128
        .global         _Z17left_to_rightpassPhS_ii
        .type           _Z17left_to_rightpassPhS_ii,@function
        .size           _Z17left_to_rightpassPhS_ii,(.L_x_51 - _Z17left_to_rightpassPhS_ii)
        .other          _Z17left_to_rightpassPhS_ii,@"STO_CUDA_ENTRY STV_DEFAULT"
_Z17left_to_rightpassPhS_ii:
.text._Z17left_to_rightpassPhS_ii:
        /* <DEDUP_REMOVED lines=14> */
.L_x_37:
[----:B--2---:R-:W-:-:S05]  /*00e0*/  IMAD R3, R6, R9, R5 ;  /* 0x0000000906037224 */ /* 0x004fca00078e0205 */
[----:B0-----:R-:W-:-:S04]  /*00f0*/  IADD3 R2, P0, PT, R3, UR4, RZ ;  /* 0x0000000403027c10 */ /* 0x001fc8000ff1e0ff */
[----:B------:R-:W-:-:S05]  /*0100*/  LEA.HI.X.SX32 R3, R3, UR5, 0x1, P0 ;  /* 0x0000000503037c11 */ /* 0x000fca00080f0eff */
[----:B------:R-:W2:Y:S01]  /*0110*/  LDG.E.U8 R2, desc[UR8][R2.64] ;  /* 0x0000000802027981 */ /* 0x000ea2000c1e1100 */
[--C-:B------:R-:W-:Y:S02]  /*0120*/  IMAD.IADD R7, R4, 0x1, R5.reuse ;  /* 0x0000000104077824 */ /* 0x100fe400078e0205 */
[----:B-1----:R-:W-:-:S05]  /*0130*/  IMAD.IADD R5, R8, 0x1, R5 ;  /* 0x0000000108057824 */ /* 0x002fca00078e0205 */
[----:B------:R-:W-:Y:S01]  /*0140*/  ISETP.GE.AND P0, PT, R5, R9, PT ;  /* 0x000000090500720c */ /* 0x000fe20003f06270 */
[----:B--2---:R0:W-:-:S12]  /*0150*/  STS.U8 [R7], R2 ;  /* 0x0000000207007388 */ /* 0x0041d80000000000 */
[----:B------:R-:W-:Y:S05]  /*0160*/  @!P0 BRA `(.L_x_37) ;  /* 0xfffffffc00dc8947 */ /* 0x000fea000383ffff */
.L_x_36:
[----:B------:R-:W-:Y:S05]  /*0170*/  BSYNC.RECONVERGENT B0 ;  /* 0x0000000000007941 */ /* 0x000fea0003800200 */
.L_x_35:
        /* <DEDUP_REMOVED lines=20> */
.L_x_41:
        /* <DEDUP_REMOVED lines=47> */
.L_x_40:
        /* <DEDUP_REMOVED lines=34> */
.L_x_42:
        /* <DEDUP_REMOVED lines=23> */
.L_x_43:
        /* <DEDUP_REMOVED lines=13> */
.L_x_39:
[----:B------:R-:W-:Y:S05]  /*0a10*/  BSYNC.RECONVERGENT B0 ;  /* 0x0000000000007941 */ /* 0x000fea0003800200 */
.L_x_38:
[----:B------:R-:W3:Y:S01]  /*0a20*/  LDCU UR7, c[0x0][0x390] ;  /* 0x00007200ff0777ac */ /* 0x000ee20008000800 */
[----:B------:R-:W-:Y:S01]  /*0a30*/  BAR.SYNC.DEFER_BLOCKING 0x0 ;  /* 0x0000000000007b1d */ /* 0x000fe20000010000 */
[----:B---3--:R-:W-:-:S13]  /*0a40*/  ISETP.GE.AND P0, PT, R0, UR7, PT ;  /* 0x0000000700007c0c */ /* 0x008fda000bf06270 */
[----:B------:R-:W-:Y:S05]  /*0a50*/  @P0 EXIT ;  /* 0x000000000000094d */ /* 0x000fea0003800000 */
[----:B------:R-:W3:Y:S01]  /*0a60*/  S2UR UR5, SR_CgaCtaId ;  /* 0x00000000000579c3 */ /* 0x000ee20000008800 */
[----:B0-----:R-:W0:Y:S01]  /*0a70*/  S2R R7, SR_CTAID.Y ;  /* 0x0000000000077919 */ /* 0x001e220000002600 */
[----:B------:R-:W-:Y:S01]  /*0a80*/  UMOV UR4, 0x400 ;  /* 0x0000040000047882 */ /* 0x000fe20000000000 */
[----:B------:R-:W4:Y:S01]  /*0a90*/  LDCU UR6, c[0x0][0x360] ;  /* 0x00006c00ff0677ac */ /* 0x000f220008000800 */
[----:B------:R-:W-:Y:S01]  /*0aa0*/  UIADD3 UR4, UPT, UPT, UR4, 0x1f4, URZ ;  /* 0x000001f404047890 */ /* 0x000fe2000fffe0ff */
[----:B------:R-:W0:Y:S03]  /*0ab0*/  LDCU.64 UR10, c[0x0][0x388] ;  /* 0x00007100ff0a77ac */ /* 0x000e260008000a00 */
[----:B---34-:R-:W-:-:S12]  /*0ac0*/  ULEA UR4, UR5, UR4, 0x18 ;  /* 0x0000000405047291 */ /* 0x018fd8000f8ec0ff */
.L_x_44:
[----:B---3--:R3:W4:Y:S01]  /*0ad0*/  LDS.U8 R5, [R0+UR4] ;  /* 0x0000000400057984 */ /* 0x0087220008000000 */
[----:B012---:R-:W-:-:S05]  /*0ae0*/  IMAD R3, R7, UR7, R0 ;  /* 0x0000000707037c24 */ /* 0x007fca000f8e0200 */
[----:B------:R-:W-:Y:S01]  /*0af0*/  IADD3 R2, P0, PT, R3, UR10, RZ ;  /* 0x0000000a03027c10 */ /* 0x000fe2000ff1e0ff */
[----:B---3--:R-:W-:-:S03]  /*0b00*/  VIADD R0, R0, UR6 ;  /* 0x0000000600007c36 */ /* 0x008fc60008000000 */
[----:B------:R-:W-:Y:S02]  /*0b10*/  LEA.HI.X.SX32 R3, R3, UR11, 0x1, P0 ;  /* 0x0000000b03037c11 */ /* 0x000fe400080f0eff */
[----:B------:R-:W-:-:S03]  /*0b20*/  ISETP.GE.AND P0, PT, R0, UR7, PT ;  /* 0x0000000700007c0c */ /* 0x000fc6000bf06270 */
[----:B----4-:R3:W-:Y:S10]  /*0b30*/  STG.E.U8 desc[UR8][R2.64], R5 ;  /* 0x0000000502007986 */ /* 0x0107f4000c101108 */
[----:B------:R-:W-:Y:S05]  /*0b40*/  @!P0 BRA `(.L_x_44) ;  /* 0xfffffffc00e08947 */ /* 0x000fea000383ffff */
[----:B------:R-:W-:Y:S05]  /*0b50*/  EXIT ;  /* 0x000000000000794d */ /* 0x000fea0003800000 */
.L_x_45:
        /* <DEDUP_REMOVED lines=10> */
.L_x_51:


//--------------------- .nv.shared.reserved.0     --------------------------
	.section	.nv.shared.reserved.0,"aw",@nobits
	.weak		__nv_reservedSMEM_offset_0_alias
	.size		__nv_reservedSMEM_offset_0_alias, 0, 64
	.other		__nv_reservedSMEM_offset_0_alias,@"STO_CUDA_RESERVED_SHARED STV_DEFAULT"
__nv_reservedSMEM_offset_0_alias:
	.zero		0
	.zero		64


//--------------------- .nv.shared._Z14down_to_upscanPhS_ii --------------------------
	.section	.nv.shared._Z14down_to_upscanPhS_ii,"aw",@nobits
	.sectionflags	@""
.nv.shared._Z14down_to_upscanPhS_ii:
	.zero		3456


//--------------------- .nv.shared._Z14up_to_downscanPhS_ii --------------------------
	.section	.nv.shared._Z14up_to_downscanPhS_ii,"aw",@nobits
	.sectionflags	@""
.nv.shared._Z14up_to_downscanPhS_ii:
	.zero		3456


//--------------------- .nv.shared._Z17right_to_leftpassPhS_ii --------------------------
	.section	.nv.shared._Z17right_to_leftpassPhS_ii,"aw",@nobits
	.sectionflags	@""
.nv.shared._Z17right_to_leftpassPhS_ii:
	.zero		2024


//--------------------- .nv.shared._Z17left_to_rightpassPhS_ii --------------------------
	.section	.nv.shared._Z17left_to_rightpassPhS_ii,"aw",@nobits
	.sectionflags	@""
.nv.shared._Z17left_to_rightpassPhS_ii:
	.zero		2024


//--------------------- .nv.constant0._Z25kernel_distance_transformPhS_ii --------------------------
	.section	.nv.constant0._Z25kernel_distance_transformPhS_ii,"a",@progbits
	.sectionflags	@""
	.align	4
.nv.constant0._Z25kernel_distance_transformPhS_ii:
	.zero		920


//--------------------- .nv.constant0._Z12likedtresultPhS_S_S_S_ii --------------------------
	.section	.nv.constant0._Z12likedtresultPhS_S_S_S_ii,"a",@progbits
	.sectionflags	@""
	.align	4
.nv.constant0._Z12likedtresultPhS_S_S_S_ii:
	.zero		944


//--------------------- .nv.constant0._Z14down_to_upscanPhS_ii --------------------------
	.section	.nv.constant0._Z14down_to_upscanPhS_ii,"a",@progbits
	.sectionflags	@""
	.align	4
.nv.constant0._Z14down_to_upscanPhS_ii:
	.zero		920


//--------------------- .nv.constant0._Z14up_to_downscanPhS_ii --------------------------
	.section	.nv.constant0._Z14up_to_downscanPhS_ii,"a",@progbits
	.sectionflags	@""
	.align	4
.nv.constant0._Z14up_to_downscanPhS_ii:
	.zero		920


//--------------------- .nv.constant0._Z17right_to_leftpassPhS_ii --------------------------
	.section	.nv.constant0._Z17right_to_leftpassPhS_ii,"a",@progbits
	.sectionflags	@""
	.align	4
.nv.constant0._Z17right_to_leftpassPhS_ii:
	.zero		920


//--------------------- .nv.constant0._Z17left_to_rightpassPhS_ii --------------------------
	.section	.nv.constant0._Z17left_to_rightpassPhS_ii,"a",@progbits
	.sectionflags	@""
	.align	4
.nv.constant0._Z17left_to_rightpassPhS_ii:
	.zero		920


//--------------------- SYMBOLS --------------------------

	.type		.nv.reservedSmem.offset0,@object
	.size		.nv.reservedSmem.offset0,0x4
	.type		.nv.reservedSmem.cap,@object
	.size		.nv.reservedSmem.cap,0x4
